	.headerflags	@"EF_CUDA_TEXMODE_UNIFIED EF_CUDA_64BIT_ADDRESS EF_CUDA_ACCELERATORS EF_CUDA_SM90 EF_CUDA_VIRTUAL_SM(EF_CUDA_SM90)"
	.elftype	@"ET_EXEC"


//--------------------- .nv.info                  --------------------------
	.section	.nv.info,"",@"SHT_CUDA_INFO"
	.align	4


	//----- nvinfo : EIATTR_REGCOUNT
	.align		4
        /*0000*/ 	.byte	0x04, 0x2f
        /*0002*/ 	.short	(.L_1 - .L_0)
	.align		4
.L_0:
        /*0004*/ 	.word	index@(triton_mm)
        /*0008*/ 	.word	0x0000007e


	//----- nvinfo : EIATTR_MIN_STACK_SIZE
	.align		4
.L_1:
        /*000c*/ 	.byte	0x04, 0x12
        /*000e*/ 	.short	(.L_3 - .L_2)
	.align		4
.L_2:
        /*0010*/ 	.word	index@(triton_mm)
        /*0014*/ 	.word	0x00000000


	//----- nvinfo : EIATTR_FRAME_SIZE
	.align		4
.L_3:
        /*0018*/ 	.byte	0x04, 0x11
        /*001a*/ 	.short	(.L_5 - .L_4)
	.align		4
.L_4:
        /*001c*/ 	.word	index@(triton_mm)
        /*0020*/ 	.word	0x00000000


	//----- nvinfo : EIATTR_MIN_STACK_SIZE
	.align		4
.L_5:
        /*0024*/ 	.byte	0x04, 0x12
        /*0026*/ 	.short	(.L_7 - .L_6)
	.align		4
.L_6:
        /*0028*/ 	.word	index@(triton_mm)
        /*002c*/ 	.word	0x00000000
.L_7:


//--------------------- .nv.info.triton_mm        --------------------------
	.section	.nv.info.triton_mm,"",@"SHT_CUDA_INFO"
	.sectionflags	@""
	.align	4


	//----- nvinfo : EIATTR_CUDA_API_VERSION
	.align		4
        /*0000*/ 	.byte	0x04, 0x37
        /*0002*/ 	.short	(.L_9 - .L_8)
.L_8:
        /*0004*/ 	.word	0x0000007c


	//----- nvinfo : EIATTR_KPARAM_INFO
	.align		4
.L_9:
        /*0008*/ 	.byte	0x04, 0x17
        /*000a*/ 	.short	(.L_11 - .L_10)
.L_10:
        /*000c*/ 	.word	0x00000000
        /*0010*/ 	.short	0x0004
        /*0012*/ 	.short	0x0020
        /*0014*/ 	.byte	0x00, 0xf0, 0x11, 0x00


	//----- nvinfo : EIATTR_KPARAM_INFO
	.align		4
.L_11:
        /*0018*/ 	.byte	0x04, 0x17
        /*001a*/ 	.short	(.L_13 - .L_12)
.L_12:
        /*001c*/ 	.word	0x00000000
        /*0020*/ 	.short	0x0003
        /*0022*/ 	.short	0x0018
        /*0024*/ 	.byte	0x00, 0xf0, 0x21, 0x00


	//----- nvinfo : EIATTR_KPARAM_INFO
	.align		4
.L_13:
        /*0028*/ 	.byte	0x04, 0x17
        /*002a*/ 	.short	(.L_15 - .L_14)
.L_14:
        /*002c*/ 	.word	0x00000000
        /*0030*/ 	.short	0x0002
        /*0032*/ 	.short	0x0010
        /*0034*/ 	.byte	0x00, 0xf0, 0x21, 0x00


	//----- nvinfo : EIATTR_KPARAM_INFO
	.align		4
.L_15:
        /*0038*/ 	.byte	0x04, 0x17
        /*003a*/ 	.short	(.L_17 - .L_16)
.L_16:
        /*003c*/ 	.word	0x00000000
        /*0040*/ 	.short	0x0001
        /*0042*/ 	.short	0x0008
        /*0044*/ 	.byte	0x00, 0xf0, 0x21, 0x00


	//----- nvinfo : EIATTR_KPARAM_INFO
	.align		4
.L_17:
        /*0048*/ 	.byte	0x04, 0x17
        /*004a*/ 	.short	(.L_19 - .L_18)
.L_18:
        /*004c*/ 	.word	0x00000000
        /*0050*/ 	.short	0x0000
        /*0052*/ 	.short	0x0000
        /*0054*/ 	.byte	0x00, 0xf0, 0x21, 0x00


	//----- nvinfo : EIATTR_SPARSE_MMA_MASK
	.align		4
.L_19:
        /*0058*/ 	.byte	0x03, 0x50
        /*005a*/ 	.short	0x0000


	//----- nvinfo : EIATTR_MAXREG_COUNT
	.align		4
        /*005c*/ 	.byte	0x03, 0x1b
        /*005e*/ 	.short	0x00ff


	//----- nvinfo : EIATTR_COOP_GROUP_MASK_REGIDS
	.align		4
        /*0060*/ 	.byte	0x04, 0x29
        /*0062*/ 	.short	(.L_21 - .L_20)


	//   ....[0]....
.L_20:
        /*0064*/ 	.word	0xffffffff


	//----- nvinfo : EIATTR_COOP_GROUP_INSTR_OFFSETS
	.align		4
.L_21:
        /*0068*/ 	.byte	0x04, 0x28
        /*006a*/ 	.short	(.L_23 - .L_22)


	//   ....[0]....
.L_22:
        /*006c*/ 	.word	0x000013c0


	//----- nvinfo : EIATTR_EXIT_INSTR_OFFSETS
	.align		4
.L_23:
        /*0070*/ 	.byte	0x04, 0x1c
        /*0072*/ 	.short	(.L_25 - .L_24)


	//   ....[0]....
.L_24:
        /*0074*/ 	.word	0x00000040


	//   ....[1]....
        /*0078*/ 	.word	0x00002f70


	//   ....[2]....
        /*007c*/ 	.word	0x00002f90


	//----- nvinfo : EIATTR_MAX_THREADS
	.align		4
.L_25:
        /*0080*/ 	.byte	0x04, 0x05
        /*0082*/ 	.short	(.L_27 - .L_26)
.L_26:
        /*0084*/ 	.word	0x00000080
        /*0088*/ 	.word	0x00000001
        /*008c*/ 	.word	0x00000001


	//----- nvinfo : EIATTR_CBANK_PARAM_SIZE
	.align		4
.L_27:
        /*0090*/ 	.byte	0x03, 0x19
        /*0092*/ 	.short	0x0024


	//----- nvinfo : EIATTR_PARAM_CBANK
	.align		4
        /*0094*/ 	.byte	0x04, 0x0a
        /*0096*/ 	.short	(.L_29 - .L_28)
	.align		4
.L_28:
        /*0098*/ 	.word	index@(.nv.constant0.triton_mm)
        /*009c*/ 	.short	0x0210
        /*009e*/ 	.short	0x0024


	//----- nvinfo : EIATTR_SW_WAR
	.align		4
.L_29:
        /*00a0*/ 	.byte	0x04, 0x36
        /*00a2*/ 	.short	(.L_31 - .L_30)
.L_30:
        /*00a4*/ 	.word	0x00000008
.L_31:


//--------------------- .nv.callgraph             --------------------------
	.section	.nv.callgraph,"",@"SHT_CUDA_CALLGRAPH"
	.align	4
	.sectionentsize	8
	.align		4
        /*0000*/ 	.word	0x00000000
	.align		4
        /*0004*/ 	.word	0xffffffff
	.align		4
        /*0008*/ 	.word	0x00000000
	.align		4
        /*000c*/ 	.word	0xfffffffe
	.align		4
        /*0010*/ 	.word	0x00000000
	.align		4
        /*0014*/ 	.word	0xfffffffd
	.align		4
        /*0018*/ 	.word	0x00000000
	.align		4
        /*001c*/ 	.word	0xfffffffc


//--------------------- .text.triton_mm           --------------------------
	.section	.text.triton_mm,"ax",@progbits
	.sectionflags	@"SHF_BARRIERS=1"
	.align	128
        .global         triton_mm
        .type           triton_mm,@function
        .size           triton_mm,(.L_x_2 - triton_mm)
        .other          triton_mm,@"STO_CUDA_ENTRY STV_DEFAULT"
triton_mm:
.text.triton_mm:
[----:B------:R-:W1:Y:S02]  /*0000*/  LDC R1, c[0x0][0x28] ;  /* 0x00000a00ff017b82 */ /* 0x000e640000000800 */
[----:B------:R-:W2:Y:S02]  /*0010*/  LDC R0, c[0x0][0x230] ;  /* 0x00008c00ff007b82 */ /* 0x000ea40000000800 */
[----:B--2---:R-:W-:-:S05]  /*0020*/  IMAD R2, R0, 0xc00, RZ ;  /* 0x00000c0000027824 */ /* 0x004fca00078e02ff */
[----:B------:R-:W-:-:S13]  /*0030*/  ISETP.NE.AND P0, PT, R2, RZ, PT ;  /* 0x000000ff0200720c */ /* 0x000fda0003f05270 */
[----:B------:R-:W-:Y:S05]  /*0040*/  @!P0 EXIT ;  /* 0x000000000000894d */ /* 0x000fea0003800000 */
[----:B------:R-:W2:Y:S01]  /*0050*/  S2R R12, SR_CTAID.X ;  /* 0x00000000000c7919 */ /* 0x000ea20000002500 */
[----:B------:R-:W-:Y:S01]  /*0060*/  VIADD R2, R0, 0x3f ;  /* 0x0000003f00027836 */ /* 0x000fe20000000000 */
[----:B------:R-:W-:Y:S01]  /*0070*/  IABS R32, R0 ;  /* 0x0000000000207213 */ /* 0x000fe20000000000 */
[----:B------:R-:W3:Y:S01]  /*0080*/  S2UR UR14, SR_CgaCtaId ;  /* 0x00000000000e79c3 */ /* 0x000ee20000008800 */
[----:B------:R-:W-:Y:S01]  /*0090*/  UMOV UR4, 0x400 ;  /* 0x0000040000047882 */ /* 0x000fe20000000000 */
[----:B------:R-:W-:Y:S01]  /*00a0*/  ULDC.64 UR18, c[0x0][0x208] ;  /* 0x0000820000127ab9 */ /* 0x000fe20000000a00 */
[----:B------:R-:W-:Y:S01]  /*00b0*/  SHF.R.S32.HI R3, RZ, 0x1f, R2 ;  /* 0x0000001fff037819 */ /* 0x000fe20000011402 */
[----:B------:R-:W-:Y:S01]  /*00c0*/  IMAD.MOV.U32 R115, RZ, RZ, -0x40 ;  /* 0xffffffc0ff737424 */ /* 0x000fe200078e00ff */
[----:B------:R-:W-:Y:S02]  /*00d0*/  CS2R R64, SRZ ;  /* 0x0000000000407805 */ /* 0x000fe4000001ff00 */
[----:B------:R-:W-:-:S02]  /*00e0*/  CS2R R66, SRZ ;  /* 0x0000000000427805 */ /* 0x000fc4000001ff00 */
[----:B------:R-:W-:Y:S01]  /*00f0*/  LEA.HI R3, R3, R2, RZ, 0x6 ;  /* 0x0000000203037211 */ /* 0x000fe200078f30ff */
[----:B------:R-:W4:Y:S01]  /*0100*/  LDC.64 R46, c[0x0][0x220] ;  /* 0x00008800ff2e7b82 */ /* 0x000f220000000a00 */
[----:B------:R-:W-:Y:S02]  /*0110*/  CS2R R68, SRZ ;  /* 0x0000000000447805 */ /* 0x000fe4000001ff00 */
[----:B------:R-:W-:Y:S02]  /*0120*/  CS2R R70, SRZ ;  /* 0x0000000000467805 */ /* 0x000fe4000001ff00 */
[----:B------:R-:W-:Y:S02]  /*0130*/  CS2R R72, SRZ ;  /* 0x0000000000487805 */ /* 0x000fe4000001ff00 */
[----:B------:R-:W-:Y:S02]  /*0140*/  CS2R R74, SRZ ;  /* 0x00000000004a7805 */ /* 0x000fe4000001ff00 */
[----:B------:R-:W-:-:S02]  /*0150*/  CS2R R76, SRZ ;  /* 0x00000000004c7805 */ /* 0x000fc4000001ff00 */
[----:B------:R-:W-:Y:S02]  /*0160*/  CS2R R78, SRZ ;  /* 0x00000000004e7805 */ /* 0x000fe4000001ff00 */
[----:B------:R-:W-:Y:S02]  /*0170*/  CS2R R80, SRZ ;  /* 0x0000000000507805 */ /* 0x000fe4000001ff00 */
[----:B------:R-:W-:Y:S02]  /*0180*/  CS2R R82, SRZ ;  /* 0x0000000000527805 */ /* 0x000fe4000001ff00 */
[----:B------:R-:W-:Y:S02]  /*0190*/  CS2R R84, SRZ ;  /* 0x0000000000547805 */ /* 0x000fe4000001ff00 */
[----:B------:R-:W-:Y:S01]  /*01a0*/  CS2R R86, SRZ ;  /* 0x0000000000567805 */ /* 0x000fe2000001ff00 */
[----:B------:R-:W-:Y:S01]  /*01b0*/  UMOV UR15, 0x1 ;  /* 0x00000001000f7882 */ /* 0x000fe20000000000 */
[----:B------:R-:W-:Y:S01]  /*01c0*/  UMOV UR6, 0xffffffff ;  /* 0xffffffff00067882 */ /* 0x000fe20000000000 */
[----:B------:R-:W-:Y:S01]  /*01d0*/  UMOV UR5, URZ ;  /* 0x0000003f00057c82 */ /* 0x000fe20008000000 */
[----:B---3--:R-:W-:-:S03]  /*01e0*/  UPRMT UR14, UR14, 0x654, UR4 ;  /* 0x000006540e0e7896 */ /* 0x008fc60008000004 */
[----:B------:R-:W-:Y:S01]  /*01f0*/  UMOV UR4, URZ ;  /* 0x0000003f00047c82 */ /* 0x000fe20008000000 */
[----:B------:R-:W-:Y:S01]  /*0200*/  UIADD3 UR17, UR14, 0x6000, URZ ;  /* 0x000060000e117890 */ /* 0x000fe2000fffe03f */
[----:B--2---:R-:W-:-:S05]  /*0210*/  IMAD.HI R4, R12, 0x2aaaaaab, RZ ;  /* 0x2aaaaaab0c047827 */ /* 0x004fca00078e02ff */
[----:B------:R-:W-:-:S04]  /*0220*/  SHF.R.U32.HI R5, RZ, 0x1f, R4 ;  /* 0x0000001fff057819 */ /* 0x000fc80000011604 */
[----:B------:R-:W-:-:S05]  /*0230*/  LEA.HI.SX32 R5, R4, R5, 0x1b ;  /* 0x0000000504057211 */ /* 0x000fca00078fdaff */
[C---:B------:R-:W-:Y:S02]  /*0240*/  IMAD.SHL.U32 R6, R5.reuse, 0x8, RZ ;  /* 0x0000000805067824 */ /* 0x040fe400078e00ff */
[----:B------:R-:W-:-:S03]  /*0250*/  IMAD R5, R5, -0xc0, R12 ;  /* 0xffffff4005057824 */ /* 0x000fc600078e020c */
[----:B------:R-:W-:Y:S02]  /*0260*/  LEA.HI.SX32 R3, R3, -R6, 0x1a ;  /* 0x8000000603037211 */ /* 0x000fe400078fd2ff */
[----:B------:R-:W-:Y:S02]  /*0270*/  IABS R8, R5 ;  /* 0x0000000500087213 */ /* 0x000fe40000000000 */
[----:B------:R-:W-:-:S04]  /*0280*/  VIMNMX R4, R3, 0x8, PT ;  /* 0x0000000803047848 */ /* 0x000fc80003fe0100 */
[-C--:B------:R-:W-:Y:S02]  /*0290*/  IABS R14, R4.reuse ;  /* 0x00000004000e7213 */ /* 0x080fe40000000000 */
[-C--:B------:R-:W-:Y:S02]  /*02a0*/  IABS R10, R4.reuse ;  /* 0x00000004000a7213 */ /* 0x080fe40000000000 */
[----:B------:R-:W2:Y:S01]  /*02b0*/  I2F.RP R7, R14 ;  /* 0x0000000e00077306 */ /* 0x000ea20000209400 */
[----:B------:R-:W-:Y:S02]  /*02c0*/  LOP3.LUT R5, R5, R4, RZ, 0x3c, !PT ;  /* 0x0000000405057212 */ /* 0x000fe400078e3cff */
[----:B------:R-:W-:Y:S02]  /*02d0*/  IMAD.MOV R10, RZ, RZ, -R10 ;  /* 0x000000ffff0a7224 */ /* 0x000fe400078e0a0a */
[----:B------:R-:W-:-:S03]  /*02e0*/  ISETP.GE.AND P3, PT, R5, RZ, PT ;  /* 0x000000ff0500720c */ /* 0x000fc60003f66270 */
[----:B--2---:R-:W2:Y:S02]  /*02f0*/  MUFU.RCP R7, R7 ;  /* 0x0000000700077308 */ /* 0x004ea40000001000 */
[----:B--2---:R-:W-:-:S06]  /*0300*/  VIADD R2, R7, 0xffffffe ;  /* 0x0ffffffe07027836 */ /* 0x004fcc0000000000 */
[----:B------:R2:W3:Y:S02]  /*0310*/  F2I.FTZ.U32.TRUNC.NTZ R3, R2 ;  /* 0x0000000200037305 */ /* 0x0004e4000021f000 */
[----:B--2---:R-:W-:Y:S02]  /*0320*/  IMAD.MOV.U32 R2, RZ, RZ, RZ ;  /* 0x000000ffff027224 */ /* 0x004fe400078e00ff */
[----:B---3--:R-:W-:-:S04]  /*0330*/  IMAD.MOV R9, RZ, RZ, -R3 ;  /* 0x000000ffff097224 */ /* 0x008fc800078e0a03 */
[----:B------:R-:W-:-:S04]  /*0340*/  IMAD R9, R9, R14, RZ ;  /* 0x0000000e09097224 */ /* 0x000fc800078e02ff */
[----:B------:R-:W-:Y:S01]  /*0350*/  IMAD.HI.U32 R3, R3, R9, R2 ;  /* 0x0000000903037227 */ /* 0x000fe200078e0002 */
[----:B------:R-:W-:Y:S01]  /*0360*/  IABS R2, R12 ;  /* 0x0000000c00027213 */ /* 0x000fe20000000000 */
[----:B------:R-:W2:Y:S04]  /*0370*/  I2F.RP R9, R32 ;  /* 0x0000002000097306 */ /* 0x000ea80000209400 */
[----:B------:R-:W-:-:S04]  /*0380*/  IMAD.HI.U32 R7, R3, R8, RZ ;  /* 0x0000000803077227 */ /* 0x000fc800078e00ff */
[----:B------:R-:W-:Y:S02]  /*0390*/  IMAD R8, R7, R10, R8 ;  /* 0x0000000a07087224 */ /* 0x000fe400078e0208 */
[----:B------:R-:W-:-:S03]  /*03a0*/  IMAD.HI.U32 R3, R3, R2, RZ ;  /* 0x0000000203037227 */ /* 0x000fc600078e00ff */
[C---:B------:R-:W-:Y:S01]  /*03b0*/  ISETP.GT.U32.AND P2, PT, R14.reuse, R8, PT ;  /* 0x000000080e00720c */ /* 0x040fe20003f44070 */
[----:B------:R-:W-:Y:S01]  /*03c0*/  IMAD R3, R3, R10, R2 ;  /* 0x0000000a03037224 */ /* 0x000fe200078e0202 */
[----:B--2---:R-:W2:Y:S01]  /*03d0*/  MUFU.RCP R9, R9 ;  /* 0x0000000900097308 */ /* 0x004ea20000001000 */
[----:B------:R-:W3:Y:S03]  /*03e0*/  S2R R2, SR_TID.X ;  /* 0x0000000000027919 */ /* 0x000ee60000002100 */
[----:B------:R-:W-:-:S07]  /*03f0*/  ISETP.GT.U32.AND P1, PT, R14, R3, PT ;  /* 0x000000030e00720c */ /* 0x000fce0003f24070 */
[--C-:B------:R-:W-:Y:S02]  /*0400*/  @!P2 IMAD.IADD R8, R8, 0x1, -R14.reuse ;  /* 0x000000010808a824 */ /* 0x100fe400078e0a0e */
[----:B------:R-:W-:Y:S01]  /*0410*/  @!P2 VIADD R7, R7, 0x1 ;  /* 0x000000010707a836 */ /* 0x000fe20000000000 */
[----:B------:R-:W-:Y:S01]  /*0420*/  ISETP.GE.AND P2, PT, R12, RZ, PT ;  /* 0x000000ff0c00720c */ /* 0x000fe20003f46270 */
[----:B--2---:R-:W-:Y:S01]  /*0430*/  VIADD R10, R9, 0xffffffe ;  /* 0x0ffffffe090a7836 */ /* 0x004fe20000000000 */
[----:B------:R-:W-:Y:S01]  /*0440*/  ISETP.GE.U32.AND P0, PT, R8, R14, PT ;  /* 0x0000000e0800720c */ /* 0x000fe20003f06070 */
[----:B------:R-:W-:Y:S02]  /*0450*/  @!P1 IMAD.IADD R3, R3, 0x1, -R14 ;  /* 0x0000000103039824 */ /* 0x000fe400078e0a0e */
[----:B------:R-:W2:Y:S03]  /*0460*/  F2I.FTZ.U32.TRUNC.NTZ R5, R10 ;  /* 0x0000000a00057305 */ /* 0x000ea6000021f000 */
[----:B------:R-:W-:-:S07]  /*0470*/  ISETP.GT.U32.AND P1, PT, R14, R3, PT ;  /* 0x000000030e00720c */ /* 0x000fce0003f24070 */
[----:B------:R-:W-:Y:S01]  /*0480*/  @P0 VIADD R7, R7, 0x1 ;  /* 0x0000000107070836 */ /* 0x000fe20000000000 */
[----:B------:R-:W-:-:S03]  /*0490*/  ISETP.NE.AND P0, PT, R4, RZ, PT ;  /* 0x000000ff0400720c */ /* 0x000fc60003f05270 */
[----:B------:R-:W-:Y:S01]  /*04a0*/  IMAD.MOV.U32 R8, RZ, RZ, R7 ;  /* 0x000000ffff087224 */ /* 0x000fe200078e0007 */
[----:B------:R-:W-:Y:S01]  /*04b0*/  LOP3.LUT R7, RZ, R4, RZ, 0x33, !PT ;  /* 0x00000004ff077212 */ /* 0x000fe200078e33ff */
[----:B------:R-:W-:Y:S01]  /*04c0*/  @!P1 IMAD.IADD R3, R3, 0x1, -R14 ;  /* 0x0000000103039824 */ /* 0x000fe200078e0a0e */
[----:B---3--:R-:W-:Y:S01]  /*04d0*/  SHF.R.U32.HI R14, RZ, 0x3, R2 ;  /* 0x00000003ff0e7819 */ /* 0x008fe20000011602 */
[----:B------:R-:W-:Y:S01]  /*04e0*/  @!P3 IMAD.MOV R8, RZ, RZ, -R8 ;  /* 0x000000ffff08b224 */ /* 0x000fe200078e0a08 */
[----:B------:R-:W-:Y:S01]  /*04f0*/  SHF.R.U32.HI R116, RZ, 0x5, R2 ;  /* 0x00000005ff747819 */ /* 0x000fe20000011602 */
[----:B------:R-:W-:Y:S01]  /*0500*/  IMAD.MOV.U32 R4, RZ, RZ, R3 ;  /* 0x000000ffff047224 */ /* 0x000fe200078e0003 */
[----:B------:R-:W-:Y:S01]  /*0510*/  SGXT.U32 R14, R14, 0x4 ;  /* 0x000000040e0e781a */ /* 0x000fe20000000000 */
[----:B--2---:R-:W-:Y:S01]  /*0520*/  IMAD.MOV R11, RZ, RZ, -R5 ;  /* 0x000000ffff0b7224 */ /* 0x004fe200078e0a05 */
[----:B------:R-:W-:Y:S01]  /*0530*/  SEL R8, R7, R8, !P0 ;  /* 0x0000000807087207 */ /* 0x000fe20004000000 */
[----:B------:R-:W-:Y:S01]  /*0540*/  @!P2 IMAD.MOV R4, RZ, RZ, -R4 ;  /* 0x000000ffff04a224 */ /* 0x000fe200078e0a04 */
[----:B------:R-:W-:Y:S01]  /*0550*/  LOP3.LUT R12, R14, 0x70, RZ, 0xfc, !PT ;  /* 0x000000700e0c7812 */ /* 0x000fe200078efcff */
[----:B------:R-:W-:Y:S01]  /*0560*/  IMAD R11, R11, R32, RZ ;  /* 0x000000200b0b7224 */ /* 0x000fe200078e02ff */
[----:B------:R-:W-:Y:S01]  /*0570*/  LOP3.LUT R114, R116, 0x7fffffc, RZ, 0xc0, !PT ;  /* 0x07fffffc74727812 */ /* 0x000fe200078ec0ff */
[----:B------:R-:W-:Y:S01]  /*0580*/  IMAD.SHL.U32 R3, R8, 0x80, RZ ;  /* 0x0000008008037824 */ /* 0x000fe200078e00ff */
[----:B------:R-:W-:Y:S01]  /*0590*/  SEL R7, R7, R4, !P0 ;  /* 0x0000000407077207 */ /* 0x000fe20004000000 */
[----:B------:R-:W-:-:S03]  /*05a0*/  IMAD.MOV.U32 R4, RZ, RZ, RZ ;  /* 0x000000ffff047224 */ /* 0x000fc600078e00ff */
[----:B------:R-:W-:Y:S01]  /*05b0*/  LOP3.LUT R31, R3, R14, RZ, 0xfc, !PT ;  /* 0x0000000e031f7212 */ /* 0x000fe200078efcff */
[----:B------:R-:W-:Y:S01]  /*05c0*/  IMAD.HI.U32 R8, R5, R11, R4 ;  /* 0x0000000b05087227 */ /* 0x000fe200078e0004 */
[----:B------:R-:W-:Y:S02]  /*05d0*/  LOP3.LUT R33, R3, 0x10, R14, 0xfe, !PT ;  /* 0x0000001003217812 */ /* 0x000fe400078efe0e */
[----:B------:R-:W-:Y:S01]  /*05e0*/  SHF.R.U32.HI R5, RZ, 0x4, R2 ;  /* 0x00000004ff057819 */ /* 0x000fe20000011602 */
[----:B------:R-:W-:Y:S01]  /*05f0*/  IMAD.HI R9, R31, 0x2aaaaaab, RZ ;  /* 0x2aaaaaab1f097827 */ /* 0x000fe200078e02ff */
[----:B------:R-:W-:Y:S02]  /*0600*/  LOP3.LUT R35, R3, 0x20, R14, 0xfe, !PT ;  /* 0x0000002003237812 */ /* 0x000fe400078efe0e */
[----:B------:R-:W-:Y:S01]  /*0610*/  SGXT.U32 R5, R5, 0x3 ;  /* 0x000000030505781a */ /* 0x000fe20000000000 */
[----:B------:R-:W-:Y:S01]  /*0620*/  IMAD.IADD R4, R6, 0x1, R7 ;  /* 0x0000000106047824 */ /* 0x000fe200078e0207 */
[----:B------:R-:W-:Y:S01]  /*0630*/  SHF.R.U32.HI R6, RZ, 0x1f, R9 ;  /* 0x0000001fff067819 */ /* 0x000fe20000011609 */
[----:B------:R-:W-:Y:S01]  /*0640*/  IMAD.HI R10, R33, 0x2aaaaaab, RZ ;  /* 0x2aaaaaab210a7827 */ /* 0x000fe200078e02ff */
[----:B------:R-:W-:-:S02]  /*0650*/  LOP3.LUT R37, R3, 0x30, R14, 0xfe, !PT ;  /* 0x0000003003257812 */ /* 0x000fc400078efe0e */
[----:B------:R-:W-:Y:S01]  /*0660*/  LEA.HI R16, R9, R6, RZ, 0x17 ;  /* 0x0000000609107211 */ /* 0x000fe200078fb8ff */
[----:B------:R-:W-:Y:S01]  /*0670*/  IMAD.SHL.U32 R4, R4, 0x40, RZ ;  /* 0x0000004004047824 */ /* 0x000fe200078e00ff */
[----:B------:R-:W-:Y:S02]  /*0680*/  SHF.R.U32.HI R7, RZ, 0x1f, R10 ;  /* 0x0000001fff077819 */ /* 0x000fe4000001160a */
[----:B------:R-:W-:Y:S02]  /*0690*/  LOP3.LUT R45, R3, 0x70, R14, 0xfe, !PT ;  /* 0x00000070032d7812 */ /* 0x000fe400078efe0e */
[----:B------:R-:W-:Y:S02]  /*06a0*/  LOP3.LUT R6, R4, R14, RZ, 0xfc, !PT ;  /* 0x0000000e04067212 */ /* 0x000fe400078efcff */
[----:B------:R-:W-:Y:S01]  /*06b0*/  LEA.HI R20, R10, R7, RZ, 0x17 ;  /* 0x000000070a147211 */ /* 0x000fe200078fb8ff */
[----:B------:R-:W-:Y:S01]  /*06c0*/  IMAD.HI R29, R45, 0x2aaaaaab, RZ ;  /* 0x2aaaaaab2d1d7827 */ /* 0x000fe200078e02ff */
[----:B------:R-:W-:-:S02]  /*06d0*/  LOP3.LUT R5, R4, R5, RZ, 0xfc, !PT ;  /* 0x0000000504057212 */ /* 0x000fc400078efcff */
[----:B------:R-:W-:Y:S02]  /*06e0*/  LOP3.LUT R7, R4, 0x10, R14, 0xfe, !PT ;  /* 0x0000001004077812 */ /* 0x000fe400078efe0e */
[----:B------:R-:W-:Y:S02]  /*06f0*/  LOP3.LUT R9, R4, 0x20, R14, 0xfe, !PT ;  /* 0x0000002004097812 */ /* 0x000fe400078efe0e */
[----:B------:R-:W-:Y:S02]  /*0700*/  LOP3.LUT R4, R4, 0x30, R14, 0xfe, !PT ;  /* 0x0000003004047812 */ /* 0x000fe400078efe0e */
[----:B------:R-:W-:Y:S02]  /*0710*/  IABS R15, R6 ;  /* 0x00000006000f7213 */ /* 0x000fe40000000000 */
[----:B------:R-:W-:Y:S02]  /*0720*/  ISETP.GE.AND P1, PT, R4, RZ, PT ;  /* 0x000000ff0400720c */ /* 0x000fe40003f26270 */
[----:B------:R-:W-:Y:S01]  /*0730*/  IABS R19, R4 ;  /* 0x0000000400137213 */ /* 0x000fe20000000000 */
[----:B------:R-:W-:Y:S01]  /*0740*/  IMAD.HI.U32 R4, R8, R15, RZ ;  /* 0x0000000f08047227 */ /* 0x000fe200078e00ff */
[----:B------:R-:W-:-:S02]  /*0750*/  IABS R17, R7 ;  /* 0x0000000700117213 */ /* 0x000fc40000000000 */
[----:B------:R-:W-:Y:S01]  /*0760*/  ISETP.GE.AND P0, PT, R6, RZ, PT ;  /* 0x000000ff0600720c */ /* 0x000fe20003f06270 */
[----:B------:R-:W-:Y:S01]  /*0770*/  IMAD.MOV R4, RZ, RZ, -R4 ;  /* 0x000000ffff047224 */ /* 0x000fe200078e0a04 */
[----:B------:R-:W-:Y:S01]  /*0780*/  IABS R11, R9 ;  /* 0x00000009000b7213 */ /* 0x000fe20000000000 */
[----:B------:R-:W-:Y:S01]  /*0790*/  IMAD.HI.U32 R6, R8, R17, RZ ;  /* 0x0000001108067227 */ /* 0x000fe200078e00ff */
[----:B------:R-:W-:Y:S02]  /*07a0*/  ISETP.GE.AND P3, PT, R7, RZ, PT ;  /* 0x000000ff0700720c */ /* 0x000fe40003f66270 */
[----:B------:R-:W-:Y:S01]  /*07b0*/  ISETP.GE.AND P2, PT, R9, RZ, PT ;  /* 0x000000ff0900720c */ /* 0x000fe20003f46270 */
[----:B------:R-:W-:Y:S01]  /*07c0*/  IMAD R15, R32, R4, R15 ;  /* 0x00000004200f7224 */ /* 0x000fe200078e020f */
[----:B------:R-:W-:Y:S01]  /*07d0*/  LOP3.LUT R39, R3, 0x40, R14, 0xfe, !PT ;  /* 0x0000004003277812 */ /* 0x000fe200078efe0e */
[----:B------:R-:W-:Y:S01]  /*07e0*/  IMAD.MOV R6, RZ, RZ, -R6 ;  /* 0x000000ffff067224 */ /* 0x000fe200078e0a06 */
[----:B------:R-:W-:Y:S01]  /*07f0*/  LOP3.LUT R41, R3, 0x50, R14, 0xfe, !PT ;  /* 0x0000005003297812 */ /* 0x000fe200078efe0e */
[----:B------:R-:W-:Y:S01]  /*0800*/  IMAD.HI.U32 R7, R8, R11, RZ ;  /* 0x0000000b08077227 */ /* 0x000fe200078e00ff */
[----:B------:R-:W-:-:S02]  /*0810*/  ISETP.GT.U32.AND P4, PT, R32, R15, PT ;  /* 0x0000000f2000720c */ /* 0x000fc40003f84070 */
[----:B------:R-:W-:Y:S01]  /*0820*/  LOP3.LUT R43, R3, 0x60, R14, 0xfe, !PT ;  /* 0x00000060032b7812 */ /* 0x000fe200078efe0e */
[----:B------:R-:W-:Y:S01]  /*0830*/  IMAD R17, R32, R6, R17 ;  /* 0x0000000620117224 */ /* 0x000fe200078e0211 */
[----:B------:R-:W-:Y:S01]  /*0840*/  LOP3.LUT R6, R14, 0x10, RZ, 0xfc, !PT ;  /* 0x000000100e067812 */ /* 0x000fe200078efcff */
[----:B------:R-:W-:Y:S01]  /*0850*/  IMAD.HI.U32 R8, R8, R19, RZ ;  /* 0x0000001308087227 */ /* 0x000fe200078e00ff */
[----:B------:R-:W-:Y:S02]  /*0860*/  SHF.R.U32.HI R30, RZ, 0x1f, R29 ;  /* 0x0000001fff1e7819 */ /* 0x000fe4000001161d */
[----:B------:R-:W-:Y:S01]  /*0870*/  ISETP.GT.U32.AND P6, PT, R32, R17, PT ;  /* 0x000000112000720c */ /* 0x000fe20003fc4070 */
[----:B------:R-:W-:Y:S01]  /*0880*/  IMAD.HI R9, R35, 0x2aaaaaab, RZ ;  /* 0x2aaaaaab23097827 */ /* 0x000fe200078e02ff */
[----:B------:R-:W-:-:S03]  /*0890*/  LEA.HI R30, R29, R30, RZ, 0x17 ;  /* 0x0000001e1d1e7211 */ /* 0x000fc600078fb8ff */
[----:B------:R-:W-:Y:S01]  /*08a0*/  IMAD.MOV R7, RZ, RZ, -R7 ;  /* 0x000000ffff077224 */ /* 0x000fe200078e0a07 */
[----:B------:R-:W-:Y:S01]  /*08b0*/  SHF.R.U32.HI R10, RZ, 0x1f, R9 ;  /* 0x0000001fff0a7819 */ /* 0x000fe20000011609 */
[----:B------:R-:W-:Y:S02]  /*08c0*/  IMAD.MOV R8, RZ, RZ, -R8 ;  /* 0x000000ffff087224 */ /* 0x000fe400078e0a08 */
[----:B------:R-:W-:Y:S01]  /*08d0*/  IMAD.SHL.U32 R4, R2, 0x8, RZ ;  /* 0x0000000802047824 */ /* 0x000fe200078e00ff */
[----:B------:R-:W-:Y:S01]  /*08e0*/  LEA.HI R22, R9, R10, RZ, 0x17 ;  /* 0x0000000a09167211 */ /* 0x000fe200078fb8ff */
[----:B------:R-:W-:Y:S01]  /*08f0*/  IMAD R18, R32, R7, R11 ;  /* 0x0000000720127224 */ /* 0x000fe200078e020b */
[----:B------:R-:W-:Y:S01]  /*0900*/  LOP3.LUT R7, R14, 0x20, RZ, 0xfc, !PT ;  /* 0x000000200e077812 */ /* 0x000fe200078efcff */
[----:B------:R-:W-:Y:S01]  /*0910*/  IMAD R19, R32, R8, R19 ;  /* 0x0000000820137224 */ /* 0x000fe200078e0213 */
[----:B------:R-:W-:Y:S01]  /*0920*/  LOP3.LUT R13, R4, 0x38, R2, 0x48, !PT ;  /* 0x00000038040d7812 */ /* 0x000fe200078e4802 */
[--C-:B------:R-:W-:Y:S01]  /*0930*/  @!P4 IMAD.IADD R15, R15, 0x1, -R32.reuse ;  /* 0x000000010f0fc824 */ /* 0x100fe200078e0a20 */
[C---:B------:R-:W-:Y:S01]  /*0940*/  LOP3.LUT R8, R14.reuse, 0x30, RZ, 0xfc, !PT ;  /* 0x000000300e087812 */ /* 0x040fe200078efcff */
[----:B------:R-:W-:Y:S01]  /*0950*/  @!P6 IMAD.IADD R17, R17, 0x1, -R32 ;  /* 0x000000011111e824 */ /* 0x000fe200078e0a20 */
[----:B------:R-:W-:Y:S01]  /*0960*/  LOP3.LUT R9, R14, 0x40, RZ, 0xfc, !PT ;  /* 0x000000400e097812 */ /* 0x000fe200078efcff */
[--C-:B------:R-:W-:Y:S01]  /*0970*/  IMAD R6, R6, 0x40, R13.reuse ;  /* 0x0000004006067824 */ /* 0x100fe200078e020d */
[C---:B------:R-:W-:Y:S01]  /*0980*/  LOP3.LUT R10, R14.reuse, 0x50, RZ, 0xfc, !PT ;  /* 0x000000500e0a7812 */ /* 0x040fe200078efcff */
[--C-:B------:R-:W-:Y:S01]  /*0990*/  IMAD R7, R7, 0x40, R13.reuse ;  /* 0x0000004007077824 */ /* 0x100fe200078e020d */
[----:B------:R-:W-:Y:S01]  /*09a0*/  LOP3.LUT R11, R14, 0x60, RZ, 0xfc, !PT ;  /* 0x000000600e0b7812 */ /* 0x000fe200078efcff */
[--C-:B------:R-:W-:Y:S01]  /*09b0*/  IMAD R8, R8, 0x40, R13.reuse ;  /* 0x0000004008087824 */ /* 0x100fe200078e020d */
[C---:B------:R-:W-:Y:S01]  /*09c0*/  ISETP.GT.U32.AND P4, PT, R32.reuse, R18, PT ;  /* 0x000000122000720c */ /* 0x040fe20003f84070 */
[--C-:B------:R-:W-:Y:S01]  /*09d0*/  IMAD R9, R9, 0x40, R13.reuse ;  /* 0x0000004009097824 */ /* 0x100fe200078e020d */
[----:B------:R-:W-:Y:S01]  /*09e0*/  ISETP.GT.U32.AND P5, PT, R32, R19, PT ;  /* 0x000000132000720c */ /* 0x000fe20003fa4070 */
[--C-:B------:R-:W-:Y:S01]  /*09f0*/  IMAD R10, R10, 0x40, R13.reuse ;  /* 0x000000400a0a7824 */ /* 0x100fe200078e020d */
[----:B------:R-:W-:Y:S01]  /*0a00*/  ISETP.GT.U32.AND P6, PT, R32, R15, PT ;  /* 0x0000000f2000720c */ /* 0x000fe20003fc4070 */
[--C-:B------:R-:W-:Y:S01]  /*0a10*/  IMAD R11, R11, 0x40, R13.reuse ;  /* 0x000000400b0b7824 */ /* 0x100fe200078e020d */
[----:B------:R-:W-:Y:S01]  /*0a20*/  LEA R55, R8, UR14, 0x1 ;  /* 0x0000000e08377c11 */ /* 0x000fe2000f8e08ff */
[--C-:B------:R-:W-:Y:S01]  /*0a30*/  IMAD R12, R12, 0x40, R13.reuse ;  /* 0x000000400c0c7824 */ /* 0x100fe200078e020d */
[----:B------:R-:W-:Y:S01]  /*0a40*/  LEA R57, R9, UR14, 0x1 ;  /* 0x0000000e09397c11 */ /* 0x000fe2000f8e08ff */
[----:B------:R-:W-:Y:S01]  /*0a50*/  IMAD R13, R14, 0x40, R13 ;  /* 0x000000400e0d7824 */ /* 0x000fe200078e020d */
[----:B------:R-:W-:Y:S01]  /*0a60*/  LEA R59, R10, UR14, 0x1 ;  /* 0x0000000e0a3b7c11 */ /* 0x000fe2000f8e08ff */
[----:B------:R-:W-:Y:S01]  /*0a70*/  IMAD.HI R14, R37, 0x2aaaaaab, RZ ;  /* 0x2aaaaaab250e7827 */ /* 0x000fe200078e02ff */
[----:B------:R-:W-:-:S02]  /*0a80*/  LEA R61, R11, UR14, 0x1 ;  /* 0x0000000e0b3d7c11 */ /* 0x000fc4000f8e08ff */
[----:B------:R-:W-:Y:S01]  /*0a90*/  LEA R63, R12, UR14, 0x1 ;  /* 0x0000000e0c3f7c11 */ /* 0x000fe2000f8e08ff */
[----:B------:R-:W-:Y:S01]  /*0aa0*/  IMAD.HI R27, R43, 0x2aaaaaab, RZ ;  /* 0x2aaaaaab2b1b7827 */ /* 0x000fe200078e02ff */
[----:B------:R-:W-:-:S03]  /*0ab0*/  SHF.R.U32.HI R21, RZ, 0x1f, R14 ;  /* 0x0000001fff157819 */ /* 0x000fc6000001160e */
[--C-:B------:R-:W-:Y:S01]  /*0ac0*/  @!P4 IMAD.IADD R18, R18, 0x1, -R32.reuse ;  /* 0x000000011212c824 */ /* 0x100fe200078e0a20 */
[----:B------:R-:W-:Y:S01]  /*0ad0*/  LEA.HI R14, R14, R21, RZ, 0x17 ;  /* 0x000000150e0e7211 */ /* 0x000fe200078fb8ff */
[--C-:B------:R-:W-:Y:S01]  /*0ae0*/  @!P5 IMAD.IADD R19, R19, 0x1, -R32.reuse ;  /* 0x000000011313d824 */ /* 0x100fe200078e0a20 */
[----:B------:R-:W-:Y:S01]  /*0af0*/  SHF.R.U32.HI R28, RZ, 0x1f, R27 ;  /* 0x0000001fff1c7819 */ /* 0x000fe2000001161b */
[----:B------:R-:W-:Y:S01]  /*0b00*/  @!P6 IMAD.IADD R15, R15, 0x1, -R32 ;  /* 0x000000010f0fe824 */ /* 0x000fe200078e0a20 */
[----:B------:R-:W-:Y:S01]  /*0b10*/  ISETP.GT.U32.AND P4, PT, R32, R17, PT ;  /* 0x000000112000720c */ /* 0x000fe20003f84070 */
[----:B------:R-:W-:Y:S01]  /*0b20*/  IMAD R21, R16, -0xc00, R31 ;  /* 0xfffff40010157824 */ /* 0x000fe200078e021f */
[C---:B------:R-:W-:Y:S01]  /*0b30*/  ISETP.GT.U32.AND P5, PT, R32.reuse, R18, PT ;  /* 0x000000122000720c */ /* 0x040fe20003fa4070 */
[----:B------:R-:W-:Y:S01]  /*0b40*/  IMAD.HI R23, R39, 0x2aaaaaab, RZ ;  /* 0x2aaaaaab27177827 */ /* 0x000fe200078e02ff */
[----:B------:R-:W-:Y:S02]  /*0b50*/  ISETP.GT.U32.AND P6, PT, R32, R19, PT ;  /* 0x000000132000720c */ /* 0x000fe40003fc4070 */
[----:B------:R-:W-:Y:S01]  /*0b60*/  LEA.HI R28, R27, R28, RZ, 0x17 ;  /* 0x0000001c1b1c7211 */ /* 0x000fe200078fb8ff */
[----:B------:R-:W-:Y:S01]  /*0b70*/  IMAD R27, R14, -0xc00, R37 ;  /* 0xfffff4000e1b7824 */ /* 0x000fe200078e0225 */
[----:B------:R-:W-:Y:S01]  /*0b80*/  SHF.R.U32.HI R24, RZ, 0x1f, R23 ;  /* 0x0000001fff187819 */ /* 0x000fe20000011617 */
[----:B------:R-:W-:Y:S01]  /*0b90*/  IMAD R37, R30, -0xc00, R45 ;  /* 0xfffff4001e257824 */ /* 0x000fe200078e022d */
[----:B------:R-:W-:Y:S01]  /*0ba0*/  LOP3.LUT R16, RZ, R0, RZ, 0x33, !PT ;  /* 0x00000000ff107212 */ /* 0x000fe200078e33ff */
[----:B------:R-:W2:Y:S01]  /*0bb0*/  LDC.64 R30, c[0x0][0x218] ;  /* 0x00008600ff1e7b82 */ /* 0x000ea20000000a00 */
[----:B------:R-:W-:Y:S01]  /*0bc0*/  IMAD.HI R25, R41, 0x2aaaaaab, RZ ;  /* 0x2aaaaaab29197827 */ /* 0x000fe200078e02ff */
[----:B------:R-:W-:-:S02]  /*0bd0*/  LEA.HI R24, R23, R24, RZ, 0x17 ;  /* 0x0000001817187211 */ /* 0x000fc400078fb8ff */
[----:B------:R-:W-:Y:S01]  /*0be0*/  LOP3.LUT R14, R4, 0x38, RZ, 0xc0, !PT ;  /* 0x00000038040e7812 */ /* 0x000fe200078ec0ff */
[--C-:B------:R-:W-:Y:S01]  /*0bf0*/  @!P4 IMAD.IADD R17, R17, 0x1, -R32.reuse ;  /* 0x000000011111c824 */ /* 0x100fe200078e0a20 */
[----:B------:R-:W-:Y:S01]  /*0c00*/  SHF.R.U32.HI R26, RZ, 0x1f, R25 ;  /* 0x0000001fff1a7819 */ /* 0x000fe20000011619 */
[--C-:B------:R-:W-:Y:S01]  /*0c10*/  @!P5 IMAD.IADD R18, R18, 0x1, -R32.reuse ;  /* 0x000000011212d824 */ /* 0x100fe200078e0a20 */
[----:B------:R-:W-:Y:S01]  /*0c20*/  ISETP.NE.AND P4, PT, R0, RZ, PT ;  /* 0x000000ff0000720c */ /* 0x000fe20003f85270 */
[----:B------:R-:W-:Y:S01]  /*0c30*/  @!P6 IMAD.IADD R19, R19, 0x1, -R32 ;  /* 0x000000011313e824 */ /* 0x000fe200078e0a20 */
[----:B------:R-:W-:Y:S01]  /*0c40*/  LEA.HI R26, R25, R26, RZ, 0x17 ;  /* 0x0000001a191a7211 */ /* 0x000fe200078fb8ff */
[----:B------:R-:W-:Y:S02]  /*0c50*/  @!P0 IMAD.MOV R15, RZ, RZ, -R15 ;  /* 0x000000ffff0f8224 */ /* 0x000fe400078e0a0f */
[----:B------:R-:W-:Y:S02]  /*0c60*/  @!P3 IMAD.MOV R17, RZ, RZ, -R17 ;  /* 0x000000ffff11b224 */ /* 0x000fe400078e0a11 */
[----:B------:R-:W-:Y:S01]  /*0c70*/  @!P2 IMAD.MOV R18, RZ, RZ, -R18 ;  /* 0x000000ffff12a224 */ /* 0x000fe200078e0a12 */
[C---:B------:R-:W-:Y:S01]  /*0c80*/  SEL R49, R16.reuse, R15, !P4 ;  /* 0x0000000f10317207 */ /* 0x040fe20006000000 */
[----:B------:R-:W-:Y:S01]  /*0c90*/  @!P1 IMAD.MOV R19, RZ, RZ, -R19 ;  /* 0x000000ffff139224 */ /* 0x000fe200078e0a13 */
[----:B------:R-:W-:Y:S01]  /*0ca0*/  SEL R51, R16, R17, !P4 ;  /* 0x0000001110337207 */ /* 0x000fe20006000000 */
[----:B------:R-:W-:Y:S01]  /*0cb0*/  IMAD R25, R22, -0xc00, R35 ;  /* 0xfffff40016197824 */ /* 0x000fe200078e0223 */
[----:B------:R-:W-:Y:S01]  /*0cc0*/  SEL R53, R16, R18, !P4 ;  /* 0x0000001210357207 */ /* 0x000fe20006000000 */
[----:B------:R-:W-:Y:S01]  /*0cd0*/  IMAD R29, R24, -0xc00, R39 ;  /* 0xfffff400181d7824 */ /* 0x000fe200078e0227 */
[----:B------:R-:W-:Y:S01]  /*0ce0*/  SEL R19, R16, R19, !P4 ;  /* 0x0000001310137207 */ /* 0x000fe20006000000 */
[----:B------:R-:W-:-:S02]  /*0cf0*/  IMAD R23, R20, -0xc00, R33 ;  /* 0xfffff40014177824 */ /* 0x000fc400078e0221 */
[--C-:B------:R-:W-:Y:S02]  /*0d00*/  IMAD R15, R25, 0xc00, R14.reuse ;  /* 0x00000c00190f7824 */ /* 0x100fe400078e020e */
[----:B------:R-:W-:Y:S02]  /*0d10*/  IMAD R33, R26, -0xc00, R41 ;  /* 0xfffff4001a217824 */ /* 0x000fe400078e0229 */
[--C-:B------:R-:W-:Y:S02]  /*0d20*/  IMAD R39, R27, 0xc00, R14.reuse ;  /* 0x00000c001b277824 */ /* 0x100fe400078e020e */
[--C-:B------:R-:W-:Y:S01]  /*0d30*/  IMAD R25, R49, 0xc00, R14.reuse ;  /* 0x00000c0031197824 */ /* 0x100fe200078e020e */
[----:B------:R-:W-:Y:S01]  /*0d40*/  LEA R49, R13, UR14, 0x1 ;  /* 0x0000000e0d317c11 */ /* 0x000fe2000f8e08ff */
[--C-:B------:R-:W-:Y:S02]  /*0d50*/  IMAD R41, R29, 0xc00, R14.reuse ;  /* 0x00000c001d297824 */ /* 0x100fe400078e020e */
[--C-:B------:R-:W-:Y:S01]  /*0d60*/  IMAD R27, R51, 0xc00, R14.reuse ;  /* 0x00000c00331b7824 */ /* 0x100fe200078e020e */
[----:B------:R-:W-:Y:S01]  /*0d70*/  LEA R51, R6, UR14, 0x1 ;  /* 0x0000000e06337c11 */ /* 0x000fe2000f8e08ff */
[--C-:B------:R-:W-:Y:S01]  /*0d80*/  IMAD R29, R53, 0xc00, R14.reuse ;  /* 0x00000c00351d7824 */ /* 0x100fe200078e020e */
[----:B------:R-:W-:Y:S01]  /*0d90*/  LEA R53, R7, UR14, 0x1 ;  /* 0x0000000e07357c11 */ /* 0x000fe2000f8e08ff */
[----:B------:R-:W-:-:S02]  /*0da0*/  IMAD R19, R19, 0xc00, R14 ;  /* 0x00000c0013137824 */ /* 0x000fc400078e020e */
[----:B--2---:R-:W-:-:S04]  /*0db0*/  IMAD.WIDE R24, R25, 0x2, R30 ;  /* 0x0000000219187825 */ /* 0x004fc800078e021e */
[----:B------:R-:W-:Y:S01]  /*0dc0*/  IMAD R35, R28, -0xc00, R43 ;  /* 0xfffff4001c237824 */ /* 0x000fe200078e022b */
[----:B------:R-:W-:Y:S01]  /*0dd0*/  @!PT LDS RZ, [RZ] ;  /* 0x00000000fffff984 */ /* 0x000fe20000000800 */
[----:B------:R-:W-:Y:S01]  /*0de0*/  @!PT LDS RZ, [RZ] ;  /* 0x00000000fffff984 */ /* 0x000fe20000000800 */
[----:B------:R-:W-:Y:S01]  /*0df0*/  @!PT LDS RZ, [RZ] ;  /* 0x00000000fffff984 */ /* 0x000fe20000000800 */
[----:B------:R-:W-:Y:S01]  /*0e00*/  LDGSTS.E.BYPASS.128 [R49], desc[UR18][R24.64] ;  /* 0x0000000018317fae */ /* 0x000fe2000b901c52 */
[----:B------:R-:W-:Y:S02]  /*0e10*/  IMAD R21, R21, 0xc00, R14 ;  /* 0x00000c0015157824 */ /* 0x000fe400078e020e */
[----:B------:R-:W-:-:S04]  /*0e20*/  IMAD.WIDE R26, R27, 0x2, R30 ;  /* 0x000000021b1a7825 */ /* 0x000fc800078e021e */
[----:B------:R-:W-:Y:S01]  /*0e30*/  IMAD R23, R23, 0xc00, R14 ;  /* 0x00000c0017177824 */ /* 0x000fe200078e020e */
[----:B------:R-:W-:Y:S01]  /*0e40*/  LDGSTS.E.BYPASS.128 [R51], desc[UR18][R26.64] ;  /* 0x000000001a337fae */ /* 0x000fe2000b901c52 */
[----:B------:R-:W-:-:S04]  /*0e50*/  IMAD.WIDE R28, R29, 0x2, R30 ;  /* 0x000000021d1c7825 */ /* 0x000fc800078e021e */
[----:B------:R-:W-:Y:S01]  /*0e60*/  IMAD.WIDE R30, R19, 0x2, R30 ;  /* 0x00000002131e7825 */ /* 0x000fe200078e021e */
[----:B------:R-:W-:Y:S03]  /*0e70*/  LDGSTS.E.BYPASS.128 [R53], desc[UR18][R28.64] ;  /* 0x000000001c357fae */ /* 0x000fe6000b901c52 */
[--C-:B------:R-:W-:Y:S01]  /*0e80*/  IMAD R43, R33, 0xc00, R14.reuse ;  /* 0x00000c00212b7824 */ /* 0x100fe200078e020e */
[----:B------:R-:W-:Y:S01]  /*0e90*/  LDGSTS.E.BYPASS.128 [R55], desc[UR18][R30.64] ;  /* 0x000000001e377fae */ /* 0x000fe2000b901c52 */
[----:B------:R-:W-:Y:S02]  /*0ea0*/  IMAD R45, R35, 0xc00, R14 ;  /* 0x00000c00232d7824 */ /* 0x000fe400078e020e */
[----:B----4-:R-:W-:Y:S01]  /*0eb0*/  IMAD.WIDE R32, R21, 0x2, R46 ;  /* 0x0000000215207825 */ /* 0x010fe200078e022e */
[----:B------:R-:W0:Y:S03]  /*0ec0*/  LDGDEPBAR ;  /* 0x00000000000079af */ /* 0x000e260000000000 */
[----:B------:R-:W-:Y:S01]  /*0ed0*/  IMAD R17, R37, 0xc00, R14 ;  /* 0x00000c0025117824 */ /* 0x000fe200078e020e */
[----:B------:R-:W-:Y:S01]  /*0ee0*/  LDGSTS.E.BYPASS.128 [R49+0x6000], desc[UR18][R32.64] ;  /* 0x0600000020317fae */ /* 0x000fe2000b901c52 */
[----:B------:R-:W-:Y:S01]  /*0ef0*/  IMAD.WIDE R34, R23, 0x2, R46 ;  /* 0x0000000217227825 */ /* 0x000fe200078e022e */
[----:B------:R-:W-:-:S03]  /*0f00*/  IADD3 R14, P0, R24, 0x100, RZ ;  /* 0x00000100180e7810 */ /* 0x000fc60007f1e0ff */
[--C-:B------:R-:W-:Y:S01]  /*0f10*/  IMAD.WIDE R36, R15, 0x2, R46.reuse ;  /* 0x000000020f247825 */ /* 0x100fe200078e022e */
[----:B------:R-:W-:Y:S01]  /*0f20*/  LDGSTS.E.BYPASS.128 [R51+0x6000], desc[UR18][R34.64] ;  /* 0x0600000022337fae */ /* 0x000fe2000b901c52 */
[----:B------:R-:W-:Y:S02]  /*0f30*/  IADD3 R15, P1, R26, 0x100, RZ ;  /* 0x000001001a0f7810 */ /* 0x000fe40007f3e0ff */
[--C-:B------:R-:W-:Y:S01]  /*0f40*/  IMAD.WIDE R38, R39, 0x2, R46.reuse ;  /* 0x0000000227267825 */ /* 0x100fe200078e022e */
[----:B------:R-:W-:Y:S03]  /*0f50*/  LDGSTS.E.BYPASS.128 [R53+0x6000], desc[UR18][R36.64] ;  /* 0x0600000024357fae */ /* 0x000fe6000b901c52 */
[--C-:B------:R-:W-:Y:S01]  /*0f60*/  IMAD.WIDE R40, R41, 0x2, R46.reuse ;  /* 0x0000000229287825 */ /* 0x100fe200078e022e */
[----:B------:R-:W-:Y:S03]  /*0f70*/  LDGSTS.E.BYPASS.128 [R55+0x6000], desc[UR18][R38.64] ;  /* 0x0600000026377fae */ /* 0x000fe6000b901c52 */
[--C-:B------:R-:W-:Y:S01]  /*0f80*/  IMAD.WIDE R42, R43, 0x2, R46.reuse ;  /* 0x000000022b2a7825 */ /* 0x100fe200078e022e */
[----:B------:R-:W-:Y:S03]  /*0f90*/  LDGSTS.E.BYPASS.128 [R57+0x6000], desc[UR18][R40.64] ;  /* 0x0600000028397fae */ /* 0x000fe6000b901c52 */
[----:B------:R-:W-:Y:S01]  /*0fa0*/  IMAD.WIDE R44, R45, 0x2, R46 ;  /* 0x000000022d2c7825 */ /* 0x000fe200078e022e */
[----:B------:R-:W-:Y:S01]  /*0fb0*/  LDGSTS.E.BYPASS.128 [R59+0x6000], desc[UR18][R42.64] ;  /* 0x060000002a3b7fae */ /* 0x000fe2000b901c52 */
[----:B------:R-:W-:-:S02]  /*0fc0*/  IADD3 R107, P2, R42, 0x100, RZ ;  /* 0x000001002a6b7810 */ /* 0x000fc40007f5e0ff */
[----:B------:R-:W-:Y:S01]  /*0fd0*/  IMAD.WIDE R46, R17, 0x2, R46 ;  /* 0x00000002112e7825 */ /* 0x000fe200078e022e */
[----:B------:R-:W-:Y:S03]  /*0fe0*/  LDGSTS.E.BYPASS.128 [R61+0x6000], desc[UR18][R44.64] ;  /* 0x060000002c3d7fae */ /* 0x000fe6000b901c52 */
[----:B------:R-:W-:Y:S01]  /*0ff0*/  IMAD.X R16, RZ, RZ, R25, P0 ;  /* 0x000000ffff107224 */ /* 0x000fe200000e0619 */
[----:B------:R-:W-:Y:S01]  /*1000*/  LDGSTS.E.BYPASS.128 [R63+0x6000], desc[UR18][R46.64] ;  /* 0x060000002e3f7fae */ /* 0x000fe2000b901c52 */
[----:B------:R-:W-:Y:S01]  /*1010*/  IADD3 R17, P0, R28, 0x100, RZ ;  /* 0x000001001c117810 */ /* 0x000fe20007f1e0ff */
[----:B------:R-:W-:Y:S01]  /*1020*/  IMAD.X R18, RZ, RZ, R27, P1 ;  /* 0x000000ffff127224 */ /* 0x000fe200008e061b */
[----:B------:R-:W-:Y:S01]  /*1030*/  IADD3 R19, P1, R30, 0x100, RZ ;  /* 0x000001001e137810 */ /* 0x000fe20007f3e0ff */
[----:B------:R-:W0:Y:S01]  /*1040*/  LDGDEPBAR ;  /* 0x00000000000079af */ /* 0x000e220000000000 */
[----:B------:R-:W-:-:S02]  /*1050*/  IMAD.X R111, RZ, RZ, R43, P2 ;  /* 0x000000ffff6f7224 */ /* 0x000fc400010e062b */
[----:B------:R-:W-:Y:S01]  /*1060*/  IMAD.X R20, RZ, RZ, R29, P0 ;  /* 0x000000ffff147224 */ /* 0x000fe200000e061d */
[----:B------:R-:W-:Y:S01]  /*1070*/  BAR.SYNC.DEFER_BLOCKING 0x0 ;  /* 0x0000000000007b1d */ /* 0x000fe20000010000 */
[----:B------:R-:W-:Y:S01]  /*1080*/  IADD3 R21, P0, R32, 0x100, RZ ;  /* 0x0000010020157810 */ /* 0x000fe20007f1e0ff */
[----:B------:R-:W-:Y:S01]  /*1090*/  IMAD.X R22, RZ, RZ, R31, P1 ;  /* 0x000000ffff167224 */ /* 0x000fe200008e061f */
[----:B------:R-:W-:-:S03]  /*10a0*/  IADD3 R23, P1, R34, 0x100, RZ ;  /* 0x0000010022177810 */ /* 0x000fc60007f3e0ff */
[----:B------:R-:W-:Y:S01]  /*10b0*/  IMAD.X R88, RZ, RZ, R33, P0 ;  /* 0x000000ffff587224 */ /* 0x000fe200000e0621 */
        /* <DEDUP_REMOVED lines=10> */
[----:B------:R-:W-:Y:S01]  /*1160*/  @!PT LDS RZ, [RZ] ;  /* 0x00000000fffff984 */ /* 0x000fe20000000800 */
[----:B------:R-:W-:Y:S01]  /*1170*/  @!PT LDS RZ, [RZ] ;  /* 0x00000000fffff984 */ /* 0x000fe20000000800 */
[----:B------:R-:W-:Y:S01]  /*1180*/  @!PT LDS RZ, [RZ] ;  /* 0x00000000fffff984 */ /* 0x000fe20000000800 */
[----:B------:R2:W-:Y:S03]  /*1190*/  LDGSTS.E.BYPASS.128 [R49+0x2000], desc[UR18][R24.64+0x80] ;  /* 0x0200008018317fae */ /* 0x0005e6000b901c52 */
[----:B------:R-:W-:Y:S01]  /*11a0*/  IMAD.X R113, RZ, RZ, R47, P0 ;  /* 0x000000ffff717224 */ /* 0x000fe200000e062f */
[----:B------:R3:W-:Y:S04]  /*11b0*/  LDGSTS.E.BYPASS.128 [R51+0x2000], desc[UR18][R26.64+0x80] ;  /* 0x020000801a337fae */ /* 0x0007e8000b901c52 */
[----:B------:R4:W-:Y:S04]  /*11c0*/  LDGSTS.E.BYPASS.128 [R53+0x2000], desc[UR18][R28.64+0x80] ;  /* 0x020000801c357fae */ /* 0x0009e8000b901c52 */
[----:B------:R5:W-:Y:S01]  /*11d0*/  LDGSTS.E.BYPASS.128 [R55+0x2000], desc[UR18][R30.64+0x80] ;  /* 0x020000801e377fae */ /* 0x000be2000b901c52 */
[----:B--2---:R-:W-:-:S03]  /*11e0*/  CS2R R24, SRZ ;  /* 0x0000000000187805 */ /* 0x004fc6000001ff00 */
[----:B------:R-:W0:Y:S01]  /*11f0*/  LDGDEPBAR ;  /* 0x00000000000079af */ /* 0x000e220000000000 */
[----:B---3--:R-:W-:-:S03]  /*1200*/  CS2R R26, SRZ ;  /* 0x00000000001a7805 */ /* 0x008fc6000001ff00 */
[----:B------:R2:W-:Y:S01]  /*1210*/  LDGSTS.E.BYPASS.128 [R49+0xa000], desc[UR18][R32.64+0x80] ;  /* 0x0a00008020317fae */ /* 0x0005e2000b901c52 */
[----:B----4-:R-:W-:-:S03]  /*1220*/  CS2R R28, SRZ ;  /* 0x00000000001c7805 */ /* 0x010fc6000001ff00 */
[----:B------:R3:W-:Y:S01]  /*1230*/  LDGSTS.E.BYPASS.128 [R51+0xa000], desc[UR18][R34.64+0x80] ;  /* 0x0a00008022337fae */ /* 0x0007e2000b901c52 */
[----:B-1---5:R-:W-:-:S03]  /*1240*/  CS2R R30, SRZ ;  /* 0x00000000001e7805 */ /* 0x022fc6000001ff00 */
[----:B------:R1:W-:Y:S04]  /*1250*/  LDGSTS.E.BYPASS.128 [R53+0xa000], desc[UR18][R36.64+0x80] ;  /* 0x0a00008024357fae */ /* 0x0003e8000b901c52 */
[----:B------:R4:W-:Y:S01]  /*1260*/  LDGSTS.E.BYPASS.128 [R55+0xa000], desc[UR18][R38.64+0x80] ;  /* 0x0a00008026377fae */ /* 0x0009e2000b901c52 */
[----:B--2---:R-:W-:Y:S02]  /*1270*/  CS2R R32, SRZ ;  /* 0x0000000000207805 */ /* 0x004fe4000001ff00 */
[----:B------:R-:W-:Y:S01]  /*1280*/  CS2R R48, SRZ ;  /* 0x0000000000307805 */ /* 0x000fe2000001ff00 */
[----:B------:R2:W-:Y:S01]  /*1290*/  LDGSTS.E.BYPASS.128 [R57+0xa000], desc[UR18][R40.64+0x80] ;  /* 0x0a00008028397fae */ /* 0x0005e2000b901c52 */
[----:B---3--:R-:W-:Y:S02]  /*12a0*/  CS2R R34, SRZ ;  /* 0x0000000000227805 */ /* 0x008fe4000001ff00 */
[----:B------:R-:W-:Y:S01]  /*12b0*/  CS2R R50, SRZ ;  /* 0x0000000000327805 */ /* 0x000fe2000001ff00 */
[----:B------:R3:W-:Y:S01]  /*12c0*/  LDGSTS.E.BYPASS.128 [R59+0xa000], desc[UR18][R42.64+0x80] ;  /* 0x0a0000802a3b7fae */ /* 0x0007e2000b901c52 */
[----:B-1----:R-:W-:-:S02]  /*12d0*/  CS2R R36, SRZ ;  /* 0x0000000000247805 */ /* 0x002fc4000001ff00 */
[----:B------:R-:W-:Y:S01]  /*12e0*/  CS2R R52, SRZ ;  /* 0x0000000000347805 */ /* 0x000fe2000001ff00 */
[----:B------:R1:W-:Y:S01]  /*12f0*/  LDGSTS.E.BYPASS.128 [R61+0xa000], desc[UR18][R44.64+0x80] ;  /* 0x0a0000802c3d7fae */ /* 0x0003e2000b901c52 */
[----:B----4-:R-:W-:Y:S02]  /*1300*/  CS2R R38, SRZ ;  /* 0x0000000000267805 */ /* 0x010fe4000001ff00 */
[----:B------:R-:W-:Y:S01]  /*1310*/  CS2R R54, SRZ ;  /* 0x0000000000367805 */ /* 0x000fe2000001ff00 */
[----:B------:R4:W-:Y:S01]  /*1320*/  LDGSTS.E.BYPASS.128 [R63+0xa000], desc[UR18][R46.64+0x80] ;  /* 0x0a0000802e3f7fae */ /* 0x0009e2000b901c52 */
[----:B--2---:R-:W-:Y:S02]  /*1330*/  CS2R R40, SRZ ;  /* 0x0000000000287805 */ /* 0x004fe4000001ff00 */
[----:B------:R-:W-:Y:S01]  /*1340*/  CS2R R56, SRZ ;  /* 0x0000000000387805 */ /* 0x000fe2000001ff00 */
[----:B------:R-:W0:Y:S01]  /*1350*/  LDGDEPBAR ;  /* 0x00000000000079af */ /* 0x000e220000000000 */
[----:B---3--:R-:W-:-:S02]  /*1360*/  CS2R R42, SRZ ;  /* 0x00000000002a7805 */ /* 0x008fc4000001ff00 */
[----:B------:R-:W-:Y:S02]  /*1370*/  CS2R R58, SRZ ;  /* 0x00000000003a7805 */ /* 0x000fe4000001ff00 */
[----:B-1----:R-:W-:Y:S02]  /*1380*/  CS2R R44, SRZ ;  /* 0x00000000002c7805 */ /* 0x002fe4000001ff00 */
[----:B------:R-:W-:Y:S02]  /*1390*/  CS2R R60, SRZ ;  /* 0x00000000003c7805 */ /* 0x000fe4000001ff00 */
[----:B----4-:R-:W-:Y:S02]  /*13a0*/  CS2R R46, SRZ ;  /* 0x00000000002e7805 */ /* 0x010fe4000001ff00 */
[----:B------:R-:W-:-:S07]  /*13b0*/  CS2R R62, SRZ ;  /* 0x00000000003e7805 */ /* 0x000fce000001ff00 */
.L_x_0:
[----:B------:R-:W1:Y:S01]  /*13c0*/  SHFL.IDX PT, R92, R114, RZ, 0x1f ;  /* 0x00001fff725c7589 */ /* 0x000e6200000e0000 */
[----:B------:R-:W-:Y:S01]  /*13d0*/  UIADD3 UR6, UR6, 0x1, URZ ;  /* 0x0000000106067890 */ /* 0x000fe2000fffe03f */
[----:B------:R-:W-:-:S04]  /*13e0*/  DEPBAR.LE SB0, 0x2 ;  /* 0x000080800000791a */ /* 0x000fc80000000000 */
[----:B------:R-:W-:Y:S01]  /*13f0*/  UISETP.GE.AND UP0, UPT, UR6, 0x3, UPT ;  /* 0x000000030600788c */ /* 0x000fe2000bf06270 */
[----:B------:R-:W-:Y:S01]  /*1400*/  BAR.SYNC.DEFER_BLOCKING 0x0 ;  /* 0x0000000000007b1d */ /* 0x000fe20000010000 */
[----:B------:R-:W-:Y:S01]  /*1410*/  UIADD3 UR15, UR15, 0x1, URZ ;  /* 0x000000010f0f7890 */ /* 0x000fe2000fffe03f */
[----:B------:R-:W-:Y:S01]  /*1420*/  VIADD R115, R115, 0x40 ;  /* 0x0000004073737836 */ /* 0x000fe20000000000 */
[----:B------:R-:W-:Y:S01]  /*1430*/  USEL UR16, UR6, URZ, !UP0 ;  /* 0x0000003f06107287 */ /* 0x000fe2000c000000 */
[----:B------:R-:W-:Y:S02]  /*1440*/  IADD3 R98, P1, R14, UR4, RZ ;  /* 0x000000040e627c10 */ /* 0x000fe4000ff3e0ff */
[----:B------:R-:W-:Y:S01]  /*1450*/  UMOV UR11, 0x40000040 ;  /* 0x40000040000b7882 */ /* 0x000fe20000000000 */
[----:B------:R-:W-:Y:S01]  /*1460*/  ULEA UR6, UR16, UR14, 0xd ;  /* 0x0000000e10067291 */ /* 0x000fe2000f8e683f */
[----:B------:R-:W-:Y:S02]  /*1470*/  ISETP.GE.U32.AND P0, PT, R115, 0xb80, PT ;  /* 0x00000b807300780c */ /* 0x000fe40003f06070 */
[----:B------:R-:W-:Y:S01]  /*1480*/  IADD3 R100, P2, R15, UR4, RZ ;  /* 0x000000040f647c10 */ /* 0x000fe2000ff5e0ff */
[----:B------:R-:W-:Y:S01]  /*1490*/  USHF.R.U32.HI UR8, URZ, 0x4, UR6 ;  /* 0x000000043f087899 */ /* 0x000fe20008011606 */
[----:B------:R-:W-:Y:S01]  /*14a0*/  IADD3.X R99, R16, UR5, RZ, P1, !PT ;  /* 0x0000000510637c10 */ /* 0x000fe20008ffe4ff */
[----:B------:R-:W-:Y:S01]  /*14b0*/  ULEA UR6, UR16, UR17, 0xe ;  /* 0x0000001110067291 */ /* 0x000fe2000f8e703f */
[----:B------:R-:W-:Y:S01]  /*14c0*/  IADD3 R94, P1, R17, UR4, RZ ;  /* 0x00000004115e7c10 */ /* 0x000fe2000ff3e0ff */
[----:B------:R-:W-:Y:S01]  /*14d0*/  ULOP3.LUT UR8, UR8, 0x3fff, URZ, 0xc0, !UPT ;  /* 0x00003fff08087892 */ /* 0x000fe2000f8ec03f */
[----:B------:R-:W-:Y:S01]  /*14e0*/  IADD3.X R101, R18, UR5, RZ, P2, !PT ;  /* 0x0000000512657c10 */ /* 0x000fe200097fe4ff */
[----:B------:R-:W-:Y:S01]  /*14f0*/  USHF.R.U32.HI UR6, URZ, 0x4, UR6 ;  /* 0x000000043f067899 */ /* 0x000fe20008011606 */
[----:B-1----:R-:W-:-:S02]  /*1500*/  R2UR UR7, R92 ;  /* 0x000000005c0772ca */ /* 0x002fc400000e0000 */
[----:B------:R-:W-:Y:S01]  /*1510*/  IADD3 R92, P2, R19, UR4, RZ ;  /* 0x00000004135c7c10 */ /* 0x000fe2000ff5e0ff */
[----:B------:R-:W-:Y:S01]  /*1520*/  ULOP3.LUT UR6, UR6, 0x3fff, URZ, 0xc0, !UPT ;  /* 0x00003fff06067892 */ /* 0x000fe2000f8ec03f */
[----:B------:R-:W-:Y:S01]  /*1530*/  IADD3.X R95, R20, UR5, RZ, P1, !PT ;  /* 0x00000005145f7c10 */ /* 0x000fe20008ffe4ff */
[----:B------:R-:W-:Y:S02]  /*1540*/  WARPGROUP.ARRIVE ;  /* 0x00000000000079c5 */ /* 0x000fe40000000000 */
[----:B------:R-:W-:Y:S01]  /*1550*/  ULOP3.LUT UR10, UR6, 0x4000000, URZ, 0xfc, !UPT ;  /* 0x04000000060a7892 */ /* 0x000fe2000f8efc3f */
[----:B------:R-:W-:Y:S02]  /*1560*/  IADD3 R96, P1, R21, UR4, RZ ;  /* 0x0000000415607c10 */ /* 0x000fe4000ff3e0ff */
[----:B------:R-:W-:Y:S02]  /*1570*/  IADD3.X R93, R22, UR5, RZ, P2, !PT ;  /* 0x00000005165d7c10 */ /* 0x000fe400097fe4ff */
[----:B------:R-:W-:Y:S01]  /*1580*/  IADD3.X R97, R88, UR5, RZ, P1, !PT ;  /* 0x0000000558617c10 */ /* 0x000fe20008ffe4ff */
[----:B------:R-:W-:Y:S01]  /*1590*/  USHF.L.U32 UR7, UR7, 0x7, URZ ;  /* 0x0000000707077899 */ /* 0x000fe2000800063f */
[----:B------:R-:W-:-:S03]  /*15a0*/  IADD3 R102, P1, R89, UR4, RZ ;  /* 0x0000000459667c10 */ /* 0x000fc6000ff3e0ff */
[----:B------:R-:W-:-:S04]  /*15b0*/  ULOP3.LUT UR7, UR7, 0x180, URZ, 0xc0, !UPT ;  /* 0x0000018007077892 */ /* 0x000fc8000f8ec03f */
[----:B------:R-:W-:-:S03]  /*15c0*/  UIADD3 UR12, UP0, UR7, UR8, URZ ;  /* 0x00000008070c7290 */ /* 0x000fc6000ff1e03f */
[----:B------:R-:W-:Y:S01]  /*15d0*/  UMOV UR7, URZ ;  /* 0x0000003f00077c82 */ /* 0x000fe20008000000 */
[----:B------:R-:W-:Y:S02]  /*15e0*/  UIADD3.X UR13, URZ, URZ, URZ, UP0, !UPT ;  /* 0x0000003f3f0d7290 */ /* 0x000fe400087fe43f */
[----:B------:R-:W-:Y:S02]  /*15f0*/  ULOP3.LUT UR8, UR12, 0x2000000, URZ, 0xfc, !UPT ;  /* 0x020000000c087892 */ /* 0x000fe4000f8efc3f */
[----:B------:R-:W-:Y:S02]  /*1600*/  ULOP3.LUT UR9, UR13, 0x40000040, URZ, 0xfc, !UPT ;  /* 0x400000400d097892 */ /* 0x000fe4000f8efc3f */
[----:B------:R-:W-:-:S04]  /*1610*/  UISETP.GE.AND UP0, UPT, UR15, 0x3, UPT ;  /* 0x000000030f00788c */ /* 0x000fc8000bf06270 */
[----:B------:R-:W-:-:S03]  /*1620*/  USEL UR15, UR15, URZ, !UP0 ;  /* 0x0000003f0f0f7287 */ /* 0x000fc6000c000000 */
[----:B------:R-:W-:Y:S01]  /*1630*/  HGMMA.64x128x16.F32.BF16 R24, gdesc[UR8], R24 ;  /* 0x01e00000081879f0 */ /* 0x000fe20008701818 */
[----:B------:R-:W-:Y:S01]  /*1640*/  UMOV UR8, 0x2000002 ;  /* 0x0200000200087882 */ /* 0x000fe20000000000 */
[----:B------:R-:W-:Y:S01]  /*1650*/  UMOV UR9, 0x40000040 ;  /* 0x4000004000097882 */ /* 0x000fe20000000000 */
[----:B------:R-:W-:Y:S01]  /*1660*/  UMOV UR10, 0x4000002 ;  /* 0x04000002000a7882 */ /* 0x000fe20000000000 */
[----:B------:R-:W-:Y:S01]  /*1670*/  UMOV UR11, 0x40000040 ;  /* 0x40000040000b7882 */ /* 0x000fe20000000000 */
[----:B------:R-:W-:Y:S02]  /*1680*/  UIADD3.64 UR8, UR12, UR8, URZ ;  /* 0x000000080c087297 */ /* 0x000fe4000fffe03f */
[----:B------:R-:W-:-:S09]  /*1690*/  UIADD3.64 UR10, UR6, UR10, URZ ;  /* 0x0000000a060a7297 */ /* 0x000fd2000fffe03f */
        /* <DEDUP_REMOVED lines=13> */
[----:B------:R-:W-:Y:S02]  /*1770*/  UIADD3.64 UR10, UR6, UR10, URZ ;  /* 0x0000000a060a7297 */ /* 0x000fe4000fffe03f */
[----:B------:R-:W-:-:S06]  /*1780*/  ULEA UR6, UR15, UR14, 0xd ;  /* 0x0000000e0f067291 */ /* 0x000fcc000f8e683f */
[----:B------:R-:W-:Y:S02]  /*1790*/  LEA R103, R13, UR6, 0x1 ;  /* 0x000000060d677c11 */ /* 0x000fe4000f8e08ff */
[----:B------:R-:W-:Y:S02]  /*17a0*/  LEA R117, R6, UR6, 0x1 ;  /* 0x0000000606757c11 */ /* 0x000fe4000f8e08ff */
[----:B------:R-:W-:Y:S02]  /*17b0*/  LEA R119, R7, UR6, 0x1 ;  /* 0x0000000607777c11 */ /* 0x000fe4000f8e08ff */
[----:B------:R-:W-:Y:S01]  /*17c0*/  LEA R121, R8, UR6, 0x1 ;  /* 0x0000000608797c11 */ /* 0x000fe2000f8e08ff */
[----:B------:R-:W-:-:S06]  /*17d0*/  ULEA UR6, UR15, UR17, 0xe ;  /* 0x000000110f067291 */ /* 0x000fcc000f8e703f */
[----:B------:R-:W-:Y:S01]  /*17e0*/  LEA R123, R13, UR6, 0x1 ;  /* 0x000000060d7b7c11 */ /* 0x000fe2000f8e08ff */
[----:B------:R-:W-:Y:S03]  /*17f0*/  HGMMA.64x128x16.F32.BF16 R24, gdesc[UR8], R24, gsb0 ;  /* 0x01e00000081879f0 */ /* 0x000fe60008001818 */
[----:B------:R-:W-:Y:S02]  /*1800*/  WARPGROUP.DEPBAR.LE gsb0, 0x1 ;  /* 0x00008000000079c5 */ /* 0x000fe40000010100 */
[----:B------:R-:W-:Y:S06]  /*1810*/  BAR.SYNC.DEFER_BLOCKING 0x0 ;  /* 0x0000000000007b1d */ /* 0x000fec0000010000 */
[----:B------:R-:W-:Y:S01]  /*1820*/  @!PT LDS RZ, [RZ] ;  /* 0x00000000fffff984 */ /* 0x000fe20000000800 */
[----:B------:R-:W-:Y:S01]  /*1830*/  @!PT LDS RZ, [RZ] ;  /* 0x00000000fffff984 */ /* 0x000fe20000000800 */
[----:B------:R-:W-:Y:S01]  /*1840*/  @!PT LDS RZ, [RZ] ;  /* 0x00000000fffff984 */ /* 0x000fe20000000800 */
[----:B------:R1:W-:Y:S04]  /*1850*/  LDGSTS.E.BYPASS.128 [R103], desc[UR18][R98.64], !P0 ;  /* 0x0000000062677fae */ /* 0x0003e8000c101c52 */
[----:B------:R2:W-:Y:S04]  /*1860*/  LDGSTS.E.BYPASS.128 [R117], desc[UR18][R100.64], !P0 ;  /* 0x0000000064757fae */ /* 0x0005e8000c101c52 */
[----:B------:R3:W-:Y:S01]  /*1870*/  LDGSTS.E.BYPASS.128 [R119], desc[UR18][R94.64], !P0 ;  /* 0x000000005e777fae */ /* 0x0007e2000c101c52 */
[----:B-1----:R-:W-:-:S03]  /*1880*/  IADD3 R98, P2, R23, UR4, RZ ;  /* 0x0000000417627c10 */ /* 0x002fc6000ff5e0ff */
[----:B------:R1:W-:Y:S01]  /*1890*/  LDGSTS.E.BYPASS.128 [R121], desc[UR18][R92.64], !P0 ;  /* 0x000000005c797fae */ /* 0x0003e2000c101c52 */
[----:B------:R-:W-:Y:S02]  /*18a0*/  IADD3.X R103, R104, UR5, RZ, P1, !PT ;  /* 0x0000000568677c10 */ /* 0x000fe40008ffe4ff */
[----:B------:R-:W-:Y:S01]  /*18b0*/  IADD3.X R99, R90, UR5, RZ, P2, !PT ;  /* 0x000000055a637c10 */ /* 0x000fe200097fe4ff */
[----:B------:R-:W0:Y:S01]  /*18c0*/  LDGDEPBAR ;  /* 0x00000000000079af */ /* 0x000e220000000000 */
[----:B--2---:R-:W-:Y:S02]  /*18d0*/  IADD3 R100, P2, R91, UR4, RZ ;  /* 0x000000045b647c10 */ /* 0x004fe4000ff5e0ff */
[----:B------:R-:W-:Y:S01]  /*18e0*/  LEA R117, R6, UR6, 0x1 ;  /* 0x0000000606757c11 */ /* 0x000fe2000f8e08ff */
[----:B------:R2:W-:Y:S01]  /*18f0*/  LDGSTS.E.BYPASS.128 [R123], desc[UR18][R96.64], !P0 ;  /* 0x00000000607b7fae */ /* 0x0005e2000c101c52 */
[----:B---3--:R-:W-:Y:S02]  /*1900*/  LEA R119, R7, UR6, 0x1 ;  /* 0x0000000607777c11 */ /* 0x008fe4000f8e08ff */
[----:B------:R-:W-:Y:S01]  /*1910*/  IADD3.X R101, R106, UR5, RZ, P2, !PT ;  /* 0x000000056a657c10 */ /* 0x000fe200097fe4ff */
[----:B------:R3:W-:Y:S01]  /*1920*/  LDGSTS.E.BYPASS.128 [R117], desc[UR18][R98.64], !P0 ;  /* 0x0000000062757fae */ /* 0x0007e2000c101c52 */
[----:B-1----:R-:W-:-:S02]  /*1930*/  IADD3 R92, P1, R105, UR4, RZ ;  /* 0x00000004695c7c10 */ /* 0x002fc4000ff3e0ff */
[----:B------:R-:W-:Y:S01]  /*1940*/  IADD3 R94, P2, R107, UR4, RZ ;  /* 0x000000046b5e7c10 */ /* 0x000fe2000ff5e0ff */
[----:B------:R1:W-:Y:S01]  /*1950*/  LDGSTS.E.BYPASS.128 [R119], desc[UR18][R102.64], !P0 ;  /* 0x0000000066777fae */ /* 0x0003e2000c101c52 */
[----:B------:R-:W-:Y:S02]  /*1960*/  IADD3.X R93, R108, UR5, RZ, P1, !PT ;  /* 0x000000056c5d7c10 */ /* 0x000fe40008ffe4ff */
[----:B------:R-:W-:Y:S02]  /*1970*/  LEA R121, R8, UR6, 0x1 ;  /* 0x0000000608797c11 */ /* 0x000fe4000f8e08ff */
[----:B--2---:R-:W-:Y:S02]  /*1980*/  IADD3 R96, P1, R109, UR4, RZ ;  /* 0x000000046d607c10 */ /* 0x004fe4000ff3e0ff */
[----:B------:R-:W-:Y:S01]  /*1990*/  LEA R123, R9, UR6, 0x1 ;  /* 0x00000006097b7c11 */ /* 0x000fe2000f8e08ff */
[----:B------:R2:W-:Y:S01]  /*19a0*/  LDGSTS.E.BYPASS.128 [R121], desc[UR18][R100.64], !P0 ;  /* 0x0000000064797fae */ /* 0x0005e2000c101c52 */
[----:B---3--:R-:W-:Y:S01]  /*19b0*/  IADD3 R98, P3, R110, UR4, RZ ;  /* 0x000000046e627c10 */ /* 0x008fe2000ff7e0ff */
[----:B------:R-:W-:Y:S01]  /*19c0*/  UIADD3 UR4, UP0, UR4, 0x80, URZ ;  /* 0x0000008004047890 */ /* 0x000fe2000ff1e03f */
[----:B------:R-:W-:Y:S01]  /*19d0*/  IADD3.X R95, R111, UR5, RZ, P2, !PT ;  /* 0x000000056f5f7c10 */ /* 0x000fe200097fe4ff */
[----:B------:R2:W-:Y:S01]  /*19e0*/  LDGSTS.E.BYPASS.128 [R123], desc[UR18][R92.64], !P0 ;  /* 0x000000005c7b7fae */ /* 0x0005e2000c101c52 */
[----:B------:R-:W-:-:S02]  /*19f0*/  LEA R117, R10, UR6, 0x1 ;  /* 0x000000060a757c11 */ /* 0x000fc4000f8e08ff */
[----:B------:R-:W-:Y:S02]  /*1a00*/  IADD3.X R97, R112, UR5, RZ, P1, !PT ;  /* 0x0000000570617c10 */ /* 0x000fe40008ffe4ff */
[----:B-1----:R-:W-:Y:S01]  /*1a10*/  LEA R103, R11, UR6, 0x1 ;  /* 0x000000060b677c11 */ /* 0x002fe2000f8e08ff */
[----:B------:R2:W-:Y:S01]  /*1a20*/  LDGSTS.E.BYPASS.128 [R117], desc[UR18][R94.64], !P0 ;  /* 0x000000005e757fae */ /* 0x0005e2000c101c52 */
[----:B------:R-:W-:Y:S01]  /*1a30*/  IADD3.X R99, R113, UR5, RZ, P3, !PT ;  /* 0x0000000571637c10 */ /* 0x000fe20009ffe4ff */
[----:B------:R-:W-:Y:S01]  /*1a40*/  UIADD3.X UR5, URZ, UR5, URZ, UP0, !UPT ;  /* 0x000000053f057290 */ /* 0x000fe200087fe43f */
[----:B------:R-:W-:Y:S01]  /*1a50*/  LEA R119, R12, UR6, 0x1 ;  /* 0x000000060c777c11 */ /* 0x000fe2000f8e08ff */
[----:B------:R2:W-:Y:S01]  /*1a60*/  LDGSTS.E.BYPASS.128 [R103], desc[UR18][R96.64], !P0 ;  /* 0x0000000060677fae */ /* 0x0005e2000c101c52 */
[----:B------:R-:W-:-:S03]  /*1a70*/  UMOV UR6, UR16 ;  /* 0x0000001000067c82 */ /* 0x000fc60008000000 */
[----:B------:R2:W-:Y:S01]  /*1a80*/  LDGSTS.E.BYPASS.128 [R119], desc[UR18][R98.64], !P0 ;  /* 0x0000000062777fae */ /* 0x0005e2000c101c52 */
[----:B------:R-:W-:-:S03]  /*1a90*/  ISETP.GE.U32.AND P0, PT, R115, 0xbc0, PT ;  /* 0x00000bc07300780c */ /* 0x000fc60003f06070 */
[----:B------:R-:W0:Y:S10]  /*1aa0*/  LDGDEPBAR ;  /* 0x00000000000079af */ /* 0x000e340000000000 */
[----:B--2---:R-:W-:Y:S05]  /*1ab0*/  @!P0 BRA `(.L_x_0) ;  /* 0xfffffff800408947 */ /* 0x004fea000383ffff */
[----:B------:R-:W-:Y:S02]  /*1ac0*/  WARPGROUP.DEPBAR.LE gsb0, 0x0 ;  /* 0x00008000000079c5 */ /* 0x000fe40000010000 */
[----:B------:R-:W-:Y:S01]  /*1ad0*/  LOP3.LUT R116, R116, 0x3, RZ, 0xc0, !PT ;  /* 0x0000000374747812 */ /* 0x000fe200078ec0ff */
[----:B------:R-:W-:-:S04]  /*1ae0*/  DEPBAR.LE SB0, 0x0 ;  /* 0x000080000000791a */ /* 0x000fc80000000000 */
[----:B------:R-:W-:Y:S01]  /*1af0*/  SHF.R.U32.HI R6, RZ, 0x2, R2 ;  /* 0x00000002ff067819 */ /* 0x000fe20000011602 */
[----:B------:R-:W-:Y:S02]  /*1b00*/  IMAD.SHL.U32 R7, R2, 0x2, RZ ;  /* 0x0000000202077824 */ /* 0x000fe400078e00ff */
[----:B------:R-:W-:Y:S01]  /*1b10*/  IMAD.SHL.U32 R9, R116, 0x10, RZ ;  /* 0x0000001074097824 */ /* 0x000fe200078e00ff */
[----:B------:R-:W-:Y:S02]  /*1b20*/  SGXT.U32 R6, R6, 0x3 ;  /* 0x000000030606781a */ /* 0x000fe40000000000 */
[----:B------:R-:W-:Y:S02]  /*1b30*/  LOP3.LUT R7, R7, 0x6, RZ, 0xc0, !PT ;  /* 0x0000000607077812 */ /* 0x000fe400078ec0ff */
[----:B------:R-:W-:-:S05]  /*1b40*/  LOP3.LUT R6, R9, R6, RZ, 0xfc, !PT ;  /* 0x0000000609067212 */ /* 0x000fca00078efcff */
[----:B------:R-:W-:-:S05]  /*1b50*/  IMAD R6, R6, 0x88, R7 ;  /* 0x0000008806067824 */ /* 0x000fca00078e0207 */
[----:B------:R-:W-:Y:S01]  /*1b60*/  LEA R8, R6, UR14, 0x2 ;  /* 0x0000000e06087c11 */ /* 0x000fe2000f8e10ff */
[----:B------:R-:W-:Y:S08]  /*1b70*/  BAR.SYNC.DEFER_BLOCKING 0x0 ;  /* 0x0000000000007b1d */ /* 0x000ff00000010000 */
[----:B------:R-:W1:Y:S01]  /*1b80*/  LDC.64 R6, c[0x0][0x210] ;  /* 0x00008400ff067b82 */ /* 0x000e620000000a00 */
[----:B------:R-:W-:Y:S04]  /*1b90*/  STS.64 [R8], R24 ;  /* 0x0000001808007388 */ /* 0x000fe80000000a00 */
[----:B------:R-:W-:Y:S04]  /*1ba0*/  STS.64 [R8+0x1100], R26 ;  /* 0x0011001a08007388 */ /* 0x000fe80000000a00 */
[----:B------:R2:W-:Y:S04]  /*1bb0*/  STS.64 [R8+0x20], R28 ;  /* 0x0000201c08007388 */ /* 0x0005e80000000a00 */
[----:B------:R3:W-:Y:S04]  /*1bc0*/  STS.64 [R8+0x1120], R30 ;  /* 0x0011201e08007388 */ /* 0x0007e80000000a00 */
[----:B------:R-:W-:Y:S04]  /*1bd0*/  STS.64 [R8+0x40], R32 ;  /* 0x0000402008007388 */ /* 0x000fe80000000a00 */
[----:B------:R-:W-:Y:S01]  /*1be0*/  STS.64 [R8+0x1140], R34 ;  /* 0x0011402208007388 */ /* 0x000fe20000000a00 */
[----:B--2---:R-:W-:-:S03]  /*1bf0*/  CS2R R28, SRZ ;  /* 0x00000000001c7805 */ /* 0x004fc6000001ff00 */
[----:B------:R-:W-:Y:S01]  /*1c00*/  STS.64 [R8+0x60], R36 ;  /* 0x0000602408007388 */ /* 0x000fe20000000a00 */
[----:B---3--:R-:W-:-:S03]  /*1c10*/  CS2R R30, SRZ ;  /* 0x00000000001e7805 */ /* 0x008fc6000001ff00 */
[----:B------:R-:W-:Y:S04]  /*1c20*/  STS.64 [R8+0x1160], R38 ;  /* 0x0011602608007388 */ /* 0x000fe80000000a00 */
[----:B------:R2:W-:Y:S04]  /*1c30*/  STS.64 [R8+0x80], R40 ;  /* 0x0000802808007388 */ /* 0x0005e80000000a00 */
[----:B------:R-:W-:Y:S04]  /*1c40*/  STS.64 [R8+0x1180], R42 ;  /* 0x0011802a08007388 */ /* 0x000fe80000000a00 */
[----:B------:R3:W-:Y:S04]  /*1c50*/  STS.64 [R8+0xa0], R44 ;  /* 0x0000a02c08007388 */ /* 0x0007e80000000a00 */
[----:B------:R-:W-:Y:S01]  /*1c60*/  STS.64 [R8+0x11a0], R46 ;  /* 0x0011a02e08007388 */ /* 0x000fe20000000a00 */
[----:B--2---:R-:W-:-:S03]  /*1c70*/  LOP3.LUT R40, R3, 0x78, R4, 0xf8, !PT ;  /* 0x0000007803287812 */ /* 0x004fc600078ef804 */
[----:B------:R-:W-:Y:S01]  /*1c80*/  STS.64 [R8+0xc0], R48 ;  /* 0x0000c03008007388 */ /* 0x000fe20000000a00 */
[C---:B------:R-:W-:Y:S01]  /*1c90*/  ISETP.GE.AND P0, PT, R40.reuse, 0xc00, PT ;  /* 0x00000c002800780c */ /* 0x040fe20003f06270 */
[----:B-1----:R-:W-:Y:S02]  /*1ca0*/  IMAD.WIDE R6, R40, 0x2, R6 ;  /* 0x0000000228067825 */ /* 0x002fe400078e0206 */
[----:B------:R-:W-:Y:S01]  /*1cb0*/  STS.64 [R8+0x11c0], R50 ;  /* 0x0011c03208007388 */ /* 0x000fe20000000a00 */
[----:B------:R-:W-:-:S03]  /*1cc0*/  ISETP.LT.AND P1, PT, R5, R0, !P0 ;  /* 0x000000000500720c */ /* 0x000fc60004721270 */
[----:B------:R-:W-:Y:S04]  /*1cd0*/  STS.64 [R8+0xe0], R52 ;  /* 0x0000e03408007388 */ /* 0x000fe80000000a00 */
[----:B------:R-:W-:Y:S04]  /*1ce0*/  STS.64 [R8+0x11e0], R54 ;  /* 0x0011e03608007388 */ /* 0x000fe80000000a00 */
[----:B------:R-:W-:Y:S04]  /*1cf0*/  STS.64 [R8+0x100], R56 ;  /* 0x0001003808007388 */ /* 0x000fe80000000a00 */
[----:B------:R-:W-:Y:S04]  /*1d00*/  STS.64 [R8+0x1200], R58 ;  /* 0x0012003a08007388 */ /* 0x000fe80000000a00 */
[----:B------:R-:W-:Y:S04]  /*1d10*/  STS.64 [R8+0x120], R60 ;  /* 0x0001203c08007388 */ /* 0x000fe80000000a00 */
[----:B------:R-:W-:Y:S04]  /*1d20*/  STS.64 [R8+0x1220], R62 ;  /* 0x0012203e08007388 */ /* 0x000fe80000000a00 */
[----:B------:R-:W-:Y:S04]  /*1d30*/  STS.64 [R8+0x140], R64 ;  /* 0x0001404008007388 */ /* 0x000fe80000000a00 */
[----:B------:R-:W-:Y:S04]  /*1d40*/  STS.64 [R8+0x1240], R66 ;  /* 0x0012404208007388 */ /* 0x000fe80000000a00 */
[----:B------:R1:W-:Y:S04]  /*1d50*/  STS.64 [R8+0x160], R68 ;  /* 0x0001604408007388 */ /* 0x0003e80000000a00 */
[----:B------:R2:W-:Y:S04]  /*1d60*/  STS.64 [R8+0x1260], R70 ;  /* 0x0012604608007388 */ /* 0x0005e80000000a00 */
[----:B------:R-:W-:Y:S04]  /*1d70*/  STS.64 [R8+0x180], R72 ;  /* 0x0001804808007388 */ /* 0x000fe80000000a00 */
[----:B------:R-:W-:Y:S04]  /*1d80*/  STS.64 [R8+0x1280], R74 ;  /* 0x0012804a08007388 */ /* 0x000fe80000000a00 */
[----:B------:R-:W-:Y:S04]  /*1d90*/  STS.64 [R8+0x1a0], R76 ;  /* 0x0001a04c08007388 */ /* 0x000fe80000000a00 */
[----:B------:R-:W-:Y:S04]  /*1da0*/  STS.64 [R8+0x12a0], R78 ;  /* 0x0012a04e08007388 */ /* 0x000fe80000000a00 */
[----:B------:R-:W-:Y:S04]  /*1db0*/  STS.64 [R8+0x1c0], R80 ;  /* 0x0001c05008007388 */ /* 0x000fe80000000a00 */
[----:B------:R-:W-:Y:S04]  /*1dc0*/  STS.64 [R8+0x12c0], R82 ;  /* 0x0012c05208007388 */ /* 0x000fe80000000a00 */
[----:B------:R-:W-:Y:S04]  /*1dd0*/  STS.64 [R8+0x1e0], R84 ;  /* 0x0001e05408007388 */ /* 0x000fe80000000a00 */
[----:B------:R4:W-:Y:S01]  /*1de0*/  STS.64 [R8+0x12e0], R86 ;  /* 0x0012e05608007388 */ /* 0x0009e20000000a00 */
[----:B------:R-:W-:-:S02]  /*1df0*/  LOP3.LUT R3, R5, 0x8, RZ, 0xfc, !PT ;  /* 0x0000000805037812 */ /* 0x000fc400078efcff */
[----:B------:R-:W-:Y:S02]  /*1e00*/  CS2R R32, SRZ ;  /* 0x0000000000207805 */ /* 0x000fe4000001ff00 */
[----:B------:R-:W-:Y:S01]  /*1e10*/  CS2R R34, SRZ ;  /* 0x0000000000227805 */ /* 0x000fe2000001ff00 */
[----:B------:R-:W-:Y:S01]  /*1e20*/  BAR.SYNC.DEFER_BLOCKING 0x0 ;  /* 0x0000000000007b1d */ /* 0x000fe20000010000 */
[----:B------:R-:W-:Y:S02]  /*1e30*/  P2R R9, PR, RZ, 0x2 ;  /* 0x00000002ff097803 */ /* 0x000fe40000000000 */
[----:B------:R-:W-:Y:S02]  /*1e40*/  LOP3.LUT R17, R5, 0x38, RZ, 0xfc, !PT ;  /* 0x0000003805117812 */ /* 0x000fe400078efcff */
[----:B------:R-:W-:Y:S02]  /*1e50*/  CS2R R10, SRZ ;  /* 0x00000000000a7805 */ /* 0x000fe4000001ff00 */
[----:B------:R-:W-:-:S02]  /*1e60*/  CS2R R12, SRZ ;  /* 0x00000000000c7805 */ /* 0x000fc4000001ff00 */
[----:B------:R-:W-:Y:S02]  /*1e70*/  CS2R R14, SRZ ;  /* 0x00000000000e7805 */ /* 0x000fe4000001ff00 */
[----:B------:R-:W-:Y:S02]  /*1e80*/  CS2R R18, SRZ ;  /* 0x0000000000127805 */ /* 0x000fe4000001ff00 */
[----:B------:R-:W-:Y:S02]  /*1e90*/  CS2R R24, SRZ ;  /* 0x0000000000187805 */ /* 0x000fe4000001ff00 */
[----:B------:R-:W-:Y:S02]  /*1ea0*/  CS2R R26, SRZ ;  /* 0x00000000001a7805 */ /* 0x000fe4000001ff00 */
[----:B------:R-:W-:Y:S02]  /*1eb0*/  CS2R R20, SRZ ;  /* 0x0000000000147805 */ /* 0x000fe4000001ff00 */
[----:B------:R-:W-:Y:S01]  /*1ec0*/  CS2R R22, SRZ ;  /* 0x0000000000167805 */ /* 0x000fe2000001ff00 */
[----:B---3--:R-:W3:Y:S01]  /*1ed0*/  LDC.64 R44, c[0x0][0x228] ;  /* 0x00008a00ff2c7b82 */ /* 0x008ee20000000a00 */
[----:B------:R-:W5:Y:S01]  /*1ee0*/  @P1 LDG.E.EL.128 R28, desc[UR18][R6.64] ;  /* 0x00000012061c1981 */ /* 0x000f62000c2e1d00 */
[----:B------:R-:W-:-:S02]  /*1ef0*/  ISETP.LT.AND P6, PT, R3, R0, !P0 ;  /* 0x000000000300720c */ /* 0x000fc400047c1270 */
[----:B------:R-:W-:Y:S02]  /*1f00*/  LOP3.LUT R3, R5, 0x10, RZ, 0xfc, !PT ;  /* 0x0000001005037812 */ /* 0x000fe400078efcff */
[----:B------:R-:W-:Y:S02]  /*1f10*/  P2R R42, PR, RZ, 0x40 ;  /* 0x00000040ff2a7803 */ /* 0x000fe40000000000 */
[----:B------:R-:W-:Y:S02]  /*1f20*/  ISETP.LT.AND P5, PT, R3, R0, !P0 ;  /* 0x000000000300720c */ /* 0x000fe400047a1270 */
[----:B------:R-:W-:-:S05]  /*1f30*/  LOP3.LUT R3, R5, 0x20, RZ, 0xfc, !PT ;  /* 0x0000002005037812 */ /* 0x000fca00078efcff */
[----:B------:R-:W3:Y:S01]  /*1f40*/  @P6 LDG.E.EL.128 R32, desc[UR18][R6.64] ;  /* 0x0000001206206981 */ /* 0x000ee2000c2e1d00 */
[----:B------:R-:W-:Y:S02]  /*1f50*/  ISETP.NE.AND P6, PT, R9, RZ, PT ;  /* 0x000000ff0900720c */ /* 0x000fe40003fc5270 */
[----:B-1----:R-:W-:Y:S02]  /*1f60*/  CS2R R68, SRZ ;  /* 0x0000000000447805 */ /* 0x002fe4000001ff00 */
[----:B------:R-:W-:Y:S02]  /*1f70*/  LOP3.LUT R9, R5, 0x18, RZ, 0xfc, !PT ;  /* 0x0000001805097812 */ /* 0x000fe400078efcff */
[----:B--2---:R-:W-:Y:S02]  /*1f80*/  CS2R R70, SRZ ;  /* 0x0000000000467805 */ /* 0x004fe4000001ff00 */
[-C--:B------:R-:W-:Y:S02]  /*1f90*/  ISETP.LT.AND P3, PT, R3, R0.reuse, !P0 ;  /* 0x000000000300720c */ /* 0x080fe40004761270 */
[----:B------:R-:W-:-:S02]  /*1fa0*/  ISETP.LT.AND P4, PT, R9, R0, !P0 ;  /* 0x000000000900720c */ /* 0x000fc40004781270 */
[C---:B------:R-:W-:Y:S01]  /*1fb0*/  LOP3.LUT R3, R5.reuse, 0x30, RZ, 0xfc, !PT ;  /* 0x0000003005037812 */ /* 0x040fe200078efcff */
[----:B------:R-:W2:Y:S01]  /*1fc0*/  @P5 LDG.E.EL.128 R68, desc[UR18][R6.64] ;  /* 0x0000001206445981 */ /* 0x000ea2000c2e1d00 */
[----:B------:R-:W-:Y:S02]  /*1fd0*/  LOP3.LUT R9, R5, 0x28, RZ, 0xfc, !PT ;  /* 0x0000002805097812 */ /* 0x000fe400078efcff */
[-C--:B------:R-:W-:Y:S02]  /*1fe0*/  ISETP.LT.AND P1, PT, R3, R0.reuse, !P0 ;  /* 0x000000000300720c */ /* 0x080fe40004721270 */
[-C--:B------:R-:W-:Y:S02]  /*1ff0*/  ISETP.LT.AND P2, PT, R9, R0.reuse, !P0 ;  /* 0x000000000900720c */ /* 0x080fe40004741270 */
[----:B------:R-:W-:Y:S02]  /*2000*/  ISETP.LT.AND P0, PT, R17, R0, !P0 ;  /* 0x000000001100720c */ /* 0x000fe40004701270 */
[----:B----4-:R-:W-:-:S02]  /*2010*/  CS2R R8, SRZ ;  /* 0x0000000000087805 */ /* 0x010fc4000001ff00 */
[----:B------:R-:W-:Y:S01]  /*2020*/  CS2R R16, SRZ ;  /* 0x0000000000107805 */ /* 0x000fe2000001ff00 */
[----:B------:R-:W4:Y:S04]  /*2030*/  @P4 LDG.E.EL.128 R24, desc[UR18][R6.64] ;  /* 0x0000001206184981 */ /* 0x000f28000c2e1d00 */
[----:B------:R-:W2:Y:S04]  /*2040*/  @P3 LDG.E.EL.128 R20, desc[UR18][R6.64] ;  /* 0x0000001206143981 */ /* 0x000ea8000c2e1d00 */
[----:B------:R-:W2:Y:S04]  /*2050*/  @P1 LDG.E.EL.128 R8, desc[UR18][R6.64] ;  /* 0x0000001206081981 */ /* 0x000ea8000c2e1d00 */
[----:B------:R-:W2:Y:S04]  /*2060*/  @P2 LDG.E.EL.128 R12, desc[UR18][R6.64] ;  /* 0x00000012060c2981 */ /* 0x000ea8000c2e1d00 */
[----:B------:R1:W4:Y:S01]  /*2070*/  @P0 LDG.E.EL.128 R16, desc[UR18][R6.64] ;  /* 0x0000001206100981 */ /* 0x000322000c2e1d00 */
[----:B------:R-:W-:Y:S01]  /*2080*/  SHF.R.U32.HI R0, RZ, 0x4, R2 ;  /* 0x00000004ff007819 */ /* 0x000fe20000011602 */
[----:B------:R-:W-:-:S03]  /*2090*/  IMAD.SHL.U32 R3, R116, 0x2, RZ ;  /* 0x0000000274037824 */ /* 0x000fc600078e00ff */
[----:B------:R-:W-:Y:S02]  /*20a0*/  SGXT.U32 R0, R0, 0x1 ;  /* 0x000000010000781a */ /* 0x000fe40000000000 */
[----:B------:R-:W-:Y:S02]  /*20b0*/  LOP3.LUT R4, R4, 0x78, RZ, 0xc0, !PT ;  /* 0x0000007804047812 */ /* 0x000fe400078ec0ff */
[----:B------:R-:W-:-:S05]  /*20c0*/  LOP3.LUT R3, R3, R0, RZ, 0xfc, !PT ;  /* 0x0000000003037212 */ /* 0x000fca00078efcff */
[----:B------:R-:W-:-:S05]  /*20d0*/  IMAD R0, R3, 0x88, R4 ;  /* 0x0000008803007824 */ /* 0x000fca00078e0204 */
[----:B------:R-:W-:-:S05]  /*20e0*/  LEA R0, R0, UR14, 0x2 ;  /* 0x0000000e00007c11 */ /* 0x000fca000f8e10ff */
[----:B------:R-:W1:Y:S04]  /*20f0*/  LDS.128 R36, [R0+0x10] ;  /* 0x0000100000247984 */ /* 0x000e680000000c00 */
[----:B------:R-:W1:Y:S01]  /*2100*/  LDS.128 R48, [R0] ;  /* 0x0000000000307984 */ /* 0x000e620000000c00 */
[C---:B-----5:R-:W-:Y:S01]  /*2110*/  PRMT R4, R30.reuse, 0x7632, R4 ;  /* 0x000076321e047816 */ /* 0x060fe20000000004 */
[----:B------:R-:W-:Y:S01]  /*2120*/  IMAD.U32 R41, R30, 0x10000, RZ ;  /* 0x000100001e297824 */ /* 0x000fe200078e00ff */
[----:B------:R-:W-:Y:S02]  /*2130*/  PRMT R2, R28, 0x7632, R2 ;  /* 0x000076321c027816 */ /* 0x000fe40000000002 */
[----:B-1----:R-:W-:Y:S01]  /*2140*/  PRMT R6, R31, 0x7632, R6 ;  /* 0x000076321f067816 */ /* 0x002fe20000000006 */
[----:B------:R-:W-:Y:S01]  /*2150*/  IMAD.U32 R4, R4, 0x10000, RZ ;  /* 0x0001000004047824 */ /* 0x000fe200078e00ff */
[C---:B------:R-:W-:Y:S01]  /*2160*/  PRMT R3, R29.reuse, 0x7632, R3 ;  /* 0x000076321d037816 */ /* 0x040fe20000000003 */
[----:B------:R-:W-:-:S02]  /*2170*/  IMAD.U32 R29, R29, 0x10000, RZ ;  /* 0x000100001d1d7824 */ /* 0x000fc400078e00ff */
[----:B------:R-:W-:Y:S01]  /*2180*/  FADD R36, R36, R41 ;  /* 0x0000002924247221 */ /* 0x000fe20000000000 */
[----:B------:R-:W-:Y:S01]  /*2190*/  FADD R37, R37, R4 ;  /* 0x0000000425257221 */ /* 0x000fe20000000000 */
[----:B------:R-:W-:Y:S02]  /*21a0*/  IMAD.U32 R7, R28, 0x10000, RZ ;  /* 0x000100001c077824 */ /* 0x000fe400078e00ff */
[----:B------:R-:W-:Y:S02]  /*21b0*/  IMAD.U32 R2, R2, 0x10000, RZ ;  /* 0x0001000002027824 */ /* 0x000fe400078e00ff */
[----:B------:R-:W-:Y:S02]  /*21c0*/  IMAD.U32 R31, R31, 0x10000, RZ ;  /* 0x000100001f1f7824 */ /* 0x000fe400078e00ff */
[----:B------:R-:W-:Y:S02]  /*21d0*/  IMAD.U32 R6, R6, 0x10000, RZ ;  /* 0x0001000006067824 */ /* 0x000fe400078e00ff */
[----:B------:R-:W-:Y:S01]  /*21e0*/  FADD R29, R50, R29 ;  /* 0x0000001d321d7221 */ /* 0x000fe20000000000 */
[----:B------:R-:W-:Y:S01]  /*21f0*/  FADD R7, R48, R7 ;  /* 0x0000000730077221 */ /* 0x000fe20000000000 */
[----:B------:R-:W-:-:S02]  /*2200*/  IMAD.U32 R28, R3, 0x10000, RZ ;  /* 0x00010000031c7824 */ /* 0x000fc400078e00ff */
[----:B------:R-:W-:Y:S01]  /*2210*/  FADD R2, R49, R2 ;  /* 0x0000000231027221 */ /* 0x000fe20000000000 */
[----:B------:R-:W-:Y:S01]  /*2220*/  FADD R31, R38, R31 ;  /* 0x0000001f261f7221 */ /* 0x000fe20000000000 */
[----:B------:R-:W-:Y:S01]  /*2230*/  FADD R6, R39, R6 ;  /* 0x0000000627067221 */ /* 0x000fe20000000000 */
[----:B------:R-:W-:Y:S02]  /*2240*/  F2FP.BF16.F32.PACK_AB R50, R37, R36 ;  /* 0x000000242532723e */ /* 0x000fe400000010ff */
[----:B------:R-:W1:Y:S01]  /*2250*/  LDS.128 R36, [R0+0x1100] ;  /* 0x0011000000247984 */ /* 0x000e620000000c00 */
[----:B------:R-:W-:Y:S01]  /*2260*/  FADD R28, R51, R28 ;  /* 0x0000001c331c7221 */ /* 0x000fe20000000000 */
[----:B------:R-:W-:Y:S01]  /*2270*/  IMAD R3, R5, 0xc00, R40 ;  /* 0x00000c0005037824 */ /* 0x000fe200078e0228 */
[----:B------:R-:W-:Y:S02]  /*2280*/  F2FP.BF16.F32.PACK_AB R48, R2, R7 ;  /* 0x000000070230723e */ /* 0x000fe400000010ff */
[----:B------:R-:W-:-:S02]  /*2290*/  F2FP.BF16.F32.PACK_AB R51, R6, R31 ;  /* 0x0000001f0633723e */ /* 0x000fc400000010ff */
[----:B------:R-:W5:Y:S01]  /*22a0*/  LDS.128 R4, [R0+0x1110] ;  /* 0x0011100000047984 */ /* 0x000f620000000c00 */
[C---:B---3--:R-:W-:Y:S01]  /*22b0*/  PRMT R2, R32.reuse, 0x7632, R2 ;  /* 0x0000763220027816 */ /* 0x048fe20000000002 */
[----:B------:R-:W-:Y:S01]  /*22c0*/  IMAD.U32 R41, R32, 0x10000, RZ ;  /* 0x0001000020297824 */ /* 0x000fe200078e00ff */
[----:B------:R-:W-:Y:S02]  /*22d0*/  PRMT R31, R34, 0x7632, R31 ;  /* 0x00007632221f7816 */ /* 0x000fe4000000001f */
[----:B------:R-:W-:Y:S01]  /*22e0*/  PRMT R32, R35, 0x7632, R32 ;  /* 0x0000763223207816 */ /* 0x000fe20000000020 */
[----:B------:R-:W-:Y:S01]  /*22f0*/  IMAD.U32 R2, R2, 0x10000, RZ ;  /* 0x0001000002027824 */ /* 0x000fe200078e00ff */
[----:B------:R-:W-:Y:S01]  /*2300*/  F2FP.BF16.F32.PACK_AB R49, R28, R29 ;  /* 0x0000001d1c31723e */ /* 0x000fe200000010ff */
[----:B------:R-:W-:Y:S01]  /*2310*/  IMAD.WIDE R28, R3, 0x2, R44 ;  /* 0x00000002031c7825 */ /* 0x000fe200078e022c */
[----:B------:R-:W-:-:S03]  /*2320*/  PRMT R30, R33, 0x7632, R30 ;  /* 0x00007632211e7816 */ /* 0x000fc6000000001e */
[----:B------:R-:W-:Y:S02]  /*2330*/  IMAD.U32 R43, R34, 0x10000, RZ ;  /* 0x00010000222b7824 */ /* 0x000fe400078e00ff */
[----:B------:R-:W-:Y:S02]  /*2340*/  IMAD.U32 R35, R35, 0x10000, RZ ;  /* 0x0001000023237824 */ /* 0x000fe400078e00ff */
[----:B------:R-:W-:Y:S01]  /*2350*/  IMAD.U32 R32, R32, 0x10000, RZ ;  /* 0x0001000020207824 */ /* 0x000fe200078e00ff */
[----:B------:R3:W-:Y:S01]  /*2360*/  @P6 STG.E.128 desc[UR18][R28.64], R48 ;  /* 0x000000301c006986 */ /* 0x0007e2000c101d12 */
[C---:B--2---:R-:W-:Y:S01]  /*2370*/  PRMT R52, R10.reuse, 0x7632, R52 ;  /* 0x000076320a347816 */ /* 0x044fe20000000034 */
[----:B------:R-:W-:Y:S01]  /*2380*/  IMAD.U32 R53, R10, 0x10000, RZ ;  /* 0x000100000a357824 */ /* 0x000fe200078e00ff */
[C---:B------:R-:W-:Y:S01]  /*2390*/  PRMT R54, R11.reuse, 0x7632, R54 ;  /* 0x000076320b367816 */ /* 0x040fe20000000036 */
[----:B------:R-:W-:Y:S01]  /*23a0*/  IMAD.U32 R55, R11, 0x10000, RZ ;  /* 0x000100000b377824 */ /* 0x000fe200078e00ff */
[----:B------:R-:W-:Y:S01]  /*23b0*/  PRMT R76, R12, 0x7632, R76 ;  /* 0x000076320c4c7816 */ /* 0x000fe2000000004c */
[----:B------:R-:W-:Y:S01]  /*23c0*/  IMAD.U32 R95, R68, 0x10000, RZ ;  /* 0x00010000445f7824 */ /* 0x000fe200078e00ff */
[----:B------:R-:W-:Y:S01]  /*23d0*/  PRMT R80, R13, 0x7632, R80 ;  /* 0x000076320d507816 */ /* 0x000fe20000000050 */
[----:B------:R-:W-:-:S02]  /*23e0*/  IMAD.U32 R97, R69, 0x10000, RZ ;  /* 0x0001000045617824 */ /* 0x000fc400078e00ff */
[----:B-1----:R-:W-:Y:S01]  /*23f0*/  FADD R37, R37, R2 ;  /* 0x0000000225257221 */ /* 0x002fe20000000000 */
[----:B------:R-:W-:Y:S01]  /*2400*/  IMAD.U32 R2, R31, 0x10000, RZ ;  /* 0x000100001f027824 */ /* 0x000fe200078e00ff */
[C---:B---3--:R-:W-:Y:S01]  /*2410*/  PRMT R48, R8.reuse, 0x7632, R48 ;  /* 0x0000763208307816 */ /* 0x048fe20000000030 */
[----:B------:R-:W-:Y:S01]  /*2420*/  IMAD.U32 R49, R8, 0x10000, RZ ;  /* 0x0001000008317824 */ /* 0x000fe200078e00ff */
[C---:B------:R-:W-:Y:S01]  /*2430*/  PRMT R50, R9.reuse, 0x7632, R50 ;  /* 0x0000763209327816 */ /* 0x040fe20000000032 */
[----:B------:R-:W-:Y:S02]  /*2440*/  IMAD.U32 R51, R9, 0x10000, RZ ;  /* 0x0001000009337824 */ /* 0x000fe400078e00ff */
[----:B-----5:R-:W-:Y:S01]  /*2450*/  FADD R31, R5, R2 ;  /* 0x00000002051f7221 */ /* 0x020fe20000000000 */
[----:B------:R-:W-:Y:S01]  /*2460*/  FADD R34, R4, R43 ;  /* 0x0000002b04227221 */ /* 0x000fe20000000000 */
[----:B------:R-:W-:Y:S01]  /*2470*/  FADD R35, R6, R35 ;  /* 0x0000002306237221 */ /* 0x000fe20000000000 */
[----:B------:R-:W-:Y:S01]  /*2480*/  FADD R2, R7, R32 ;  /* 0x0000002007027221 */ /* 0x000fe20000000000 */
[----:B------:R-:W-:Y:S01]  /*2490*/  FADD R36, R36, R41 ;  /* 0x0000002924247221 */ /* 0x000fe20000000000 */
[----:B------:R-:W-:Y:S01]  /*24a0*/  PRMT R28, R68, 0x7632, R28 ;  /* 0x00007632441c7816 */ /* 0x000fe2000000001c */
[----:B------:R-:W1:Y:S01]  /*24b0*/  LDS.128 R4, [R0+0x2200] ;  /* 0x0022000000047984 */ /* 0x000e620000000c00 */
[----:B------:R-:W-:Y:S01]  /*24c0*/  PRMT R29, R69, 0x7632, R29 ;  /* 0x00007632451d7816 */ /* 0x000fe2000000001d */
[----:B------:R-:W-:Y:S01]  /*24d0*/  IMAD.U32 R30, R30, 0x10000, RZ ;  /* 0x000100001e1e7824 */ /* 0x000fe200078e00ff */
[----:B------:R-:W-:Y:S01]  /*24e0*/  PRMT R68, R14, 0x7632, R68 ;  /* 0x000076320e447816 */ /* 0x000fe20000000044 */
[----:B------:R-:W2:Y:S01]  /*24f0*/  LDS.128 R8, [R0+0x2210] ;  /* 0x0022100000087984 */ /* 0x000ea20000000c00 */
[----:B------:R-:W-:Y:S01]  /*2500*/  IMAD.U32 R77, R12, 0x10000, RZ ;  /* 0x000100000c4d7824 */ /* 0x000fe200078e00ff */
[----:B------:R-:W-:Y:S01]  /*2510*/  PRMT R74, R15, 0x7632, R74 ;  /* 0x000076320f4a7816 */ /* 0x000fe2000000004a */
[----:B------:R-:W-:Y:S01]  /*2520*/  IMAD.U32 R79, R13, 0x10000, RZ ;  /* 0x000100000d4f7824 */ /* 0x000fe200078e00ff */
[----:B----4-:R-:W-:Y:S01]  /*2530*/  PRMT R58, R17, 0x7632, R58 ;  /* 0x00007632113a7816 */ /* 0x010fe2000000003a */
[----:B------:R-:W-:-:S02]  /*2540*/  IMAD.U32 R69, R14, 0x10000, RZ ;  /* 0x000100000e457824 */ /* 0x000fc400078e00ff */
[----:B------:R-:W-:Y:S02]  /*2550*/  IMAD.U32 R73, R15, 0x10000, RZ ;  /* 0x000100000f497824 */ /* 0x000fe400078e00ff */
[----:B------:R-:W-:Y:S01]  /*2560*/  IMAD.U32 R59, R17, 0x10000, RZ ;  /* 0x00010000113b7824 */ /* 0x000fe200078e00ff */
[----:B------:R-:W3:Y:S01]  /*2570*/  LDS.128 R12, [R0+0x3300] ;  /* 0x00330000000c7984 */ /* 0x000ee20000000c00 */
[----:B------:R-:W-:Y:S02]  /*2580*/  VIADD R17, R3, 0xc000 ;  /* 0x0000c00003117836 */ /* 0x000fe40000000000 */
[----:B------:R-:W-:Y:S01]  /*2590*/  FADD R30, R39, R30 ;  /* 0x0000001e271e7221 */ /* 0x000fe20000000000 */
[----:B------:R-:W-:Y:S01]  /*25a0*/  F2FP.BF16.F32.PACK_AB R32, R37, R36 ;  /* 0x000000242520723e */ /* 0x000fe200000010ff */
[----:B------:R-:W-:Y:S01]  /*25b0*/  VIADD R47, R3, 0x6000 ;  /* 0x00006000032f7836 */ /* 0x000fe20000000000 */
[----:B------:R-:W-:Y:S01]  /*25c0*/  F2FP.BF16.F32.PACK_AB R34, R31, R34 ;  /* 0x000000221f22723e */ /* 0x000fe200000010ff */
[C---:B------:R-:W-:Y:S01]  /*25d0*/  VIADD R37, R3.reuse, 0x12000 ;  /* 0x0001200003257836 */ /* 0x040fe20000000000 */
[----:B------:R-:W-:Y:S01]  /*25e0*/  F2FP.BF16.F32.PACK_AB R35, R2, R35 ;  /* 0x000000230223723e */ /* 0x000fe200000010ff */
[C---:B------:R-:W-:Y:S01]  /*25f0*/  VIADD R39, R3.reuse, 0x18000 ;  /* 0x0001800003277836 */ /* 0x040fe20000000000 */
[----:B------:R-:W-:Y:S01]  /*2600*/  PRMT R56, R16, 0x7632, R56 ;  /* 0x0000763210387816 */ /* 0x000fe20000000038 */
[C---:B------:R-:W-:Y:S01]  /*2610*/  VIADD R41, R3.reuse, 0x1e000 ;  /* 0x0001e00003297836 */ /* 0x040fe20000000000 */
[----:B------:R-:W-:Y:S01]  /*2620*/  PRMT R60, R18, 0x7632, R60 ;  /* 0x00007632123c7816 */ /* 0x000fe2000000003c */
[----:B------:R-:W-:Y:S01]  /*2630*/  VIADD R43, R3, 0x24000 ;  /* 0x00024000032b7836 */ /* 0x000fe20000000000 */
[----:B------:R-:W-:Y:S01]  /*2640*/  PRMT R61, R19, 0x7632, R61 ;  /* 0x00007632133d7816 */ /* 0x000fe2000000003d */
[----:B------:R-:W-:Y:S01]  /*2650*/  VIADD R31, R3, 0x2a000 ;  /* 0x0002a000031f7836 */ /* 0x000fe20000000000 */
[----:B------:R-:W-:Y:S01]  /*2660*/  PRMT R88, R70, 0x7632, R88 ;  /* 0x0000763246587816 */ /* 0x000fe20000000058 */
[----:B------:R-:W-:-:S02]  /*2670*/  IMAD.U32 R57, R16, 0x10000, RZ ;  /* 0x0001000010397824 */ /* 0x000fc400078e00ff */
[----:B------:R-:W-:Y:S02]  /*2680*/  IMAD.U32 R63, R18, 0x10000, RZ ;  /* 0x00010000123f7824 */ /* 0x000fe400078e00ff */
[----:B------:R-:W-:Y:S02]  /*2690*/  IMAD.U32 R65, R19, 0x10000, RZ ;  /* 0x0001000013417824 */ /* 0x000fe400078e00ff */
[----:B------:R-:W-:Y:S01]  /*26a0*/  IMAD.WIDE R2, R17, 0x2, R44 ;  /* 0x0000000211027825 */ /* 0x000fe200078e022c */
[----:B------:R-:W-:Y:S01]  /*26b0*/  PRMT R64, R24, 0x7632, R64 ;  /* 0x0000763218407816 */ /* 0x000fe20000000040 */
[----:B------:R-:W4:Y:S01]  /*26c0*/  LDS.128 R16, [R0+0x4410] ;  /* 0x0044100000107984 */ /* 0x000f220000000c00 */
[----:B------:R-:W-:Y:S01]  /*26d0*/  PRMT R66, R25, 0x7632, R66 ;  /* 0x0000763219427816 */ /* 0x000fe20000000042 */
[----:B------:R-:W-:Y:S01]  /*26e0*/  IMAD.U32 R67, R70, 0x10000, RZ ;  /* 0x0001000046437824 */ /* 0x000fe200078e00ff */
[----:B------:R-:W-:Y:S01]  /*26f0*/  PRMT R70, R26, 0x7632, R70 ;  /* 0x000076321a467816 */ /* 0x000fe20000000046 */
[----:B------:R-:W-:Y:S01]  /*2700*/  IMAD.U32 R75, R24, 0x10000, RZ ;  /* 0x00010000184b7824 */ /* 0x000fe200078e00ff */
[----:B------:R-:W-:Y:S01]  /*2710*/  PRMT R72, R27, 0x7632, R72 ;  /* 0x000076321b487816 */ /* 0x000fe20000000048 */
[----:B------:R-:W-:-:S02]  /*2720*/  IMAD.U32 R81, R25, 0x10000, RZ ;  /* 0x0001000019517824 */ /* 0x000fc400078e00ff */
[----:B------:R-:W-:Y:S02]  /*2730*/  IMAD.U32 R83, R26, 0x10000, RZ ;  /* 0x000100001a537824 */ /* 0x000fe400078e00ff */
[----:B------:R-:W-:Y:S02]  /*2740*/  IMAD.U32 R85, R27, 0x10000, RZ ;  /* 0x000100001b557824 */ /* 0x000fe400078e00ff */
[----:B------:R-:W5:Y:S01]  /*2750*/  LDS.128 R24, [R0+0x4400] ;  /* 0x0044000000187984 */ /* 0x000f620000000c00 */
[----:B------:R-:W-:Y:S01]  /*2760*/  IMAD.U32 R33, R33, 0x10000, RZ ;  /* 0x0001000021217824 */ /* 0x000fe200078e00ff */
[----:B------:R-:W-:-:S03]  /*2770*/  ISETP.NE.AND P6, PT, R42, RZ, PT ;  /* 0x000000ff2a00720c */ /* 0x000fc60003fc5270 */
[----:B------:R-:W-:Y:S01]  /*2780*/  FADD R33, R38, R33 ;  /* 0x0000002126217221 */ /* 0x000fe20000000000 */
[----:B------:R-:W-:Y:S01]  /*2790*/  PRMT R62, R71, 0x7632, R62 ;  /* 0x00007632473e7816 */ /* 0x000fe2000000003e */
[----:B------:R-:W-:-:S03]  /*27a0*/  IMAD.WIDE R46, R47, 0x2, R44 ;  /* 0x000000022f2e7825 */ /* 0x000fc600078e022c */
[----:B------:R-:W-:Y:S01]  /*27b0*/  F2FP.BF16.F32.PACK_AB R33, R30, R33 ;  /* 0x000000211e21723e */ /* 0x000fe200000010ff */
[----:B------:R-:W-:Y:S02]  /*27c0*/  IMAD.U32 R71, R71, 0x10000, RZ ;  /* 0x0001000047477824 */ /* 0x000fe400078e00ff */
[----:B------:R-:W-:Y:S02]  /*27d0*/  IMAD.U32 R88, R88, 0x10000, RZ ;  /* 0x0001000058587824 */ /* 0x000fe400078e00ff */
[----:B------:R-:W-:Y:S01]  /*27e0*/  IMAD.U32 R62, R62, 0x10000, RZ ;  /* 0x000100003e3e7824 */ /* 0x000fe200078e00ff */
[----:B------:R2:W-:Y:S01]  /*27f0*/  @P6 STG.E.128 desc[UR18][R46.64], R32 ;  /* 0x000000202e006986 */ /* 0x0005e2000c101d12 */
[----:B------:R-:W-:Y:S01]  /*2800*/  IMAD.U32 R94, R28, 0x10000, RZ ;  /* 0x000100001c5e7824 */ /* 0x000fe200078e00ff */
[C---:B------:R-:W-:Y:S01]  /*2810*/  PRMT R78, R20.reuse, 0x7632, R78 ;  /* 0x00007632144e7816 */ /* 0x040fe2000000004e */
[----:B------:R-:W-:Y:S01]  /*2820*/  IMAD.U32 R96, R29, 0x10000, RZ ;  /* 0x000100001d607824 */ /* 0x000fe200078e00ff */
[C---:B------:R-:W-:Y:S01]  /*2830*/  PRMT R82, R21.reuse, 0x7632, R82 ;  /* 0x0000763215527816 */ /* 0x040fe20000000052 */
[----:B------:R-:W-:Y:S01]  /*2840*/  IMAD.U32 R87, R20, 0x10000, RZ ;  /* 0x0001000014577824 */ /* 0x000fe200078e00ff */
[C---:B------:R-:W-:Y:S01]  /*2850*/  PRMT R84, R22.reuse, 0x7632, R84 ;  /* 0x0000763216547816 */ /* 0x040fe20000000054 */
[----:B------:R-:W-:Y:S01]  /*2860*/  IMAD.U32 R89, R21, 0x10000, RZ ;  /* 0x0001000015597824 */ /* 0x000fe200078e00ff */
[----:B------:R-:W-:Y:S01]  /*2870*/  PRMT R86, R23, 0x7632, R86 ;  /* 0x0000763217567816 */ /* 0x000fe20000000056 */
[----:B------:R-:W-:-:S02]  /*2880*/  IMAD.U32 R91, R22, 0x10000, RZ ;  /* 0x00010000165b7824 */ /* 0x000fc400078e00ff */
[----:B------:R-:W-:Y:S02]  /*2890*/  IMAD.U32 R93, R23, 0x10000, RZ ;  /* 0x00010000175d7824 */ /* 0x000fe400078e00ff */
[----:B------:R-:W-:Y:S01]  /*28a0*/  IMAD.WIDE R36, R37, 0x2, R44 ;  /* 0x0000000225247825 */ /* 0x000fe200078e022c */
[----:B------:R-:W4:Y:S03]  /*28b0*/  LDS.128 R20, [R0+0x3310] ;  /* 0x0033100000147984 */ /* 0x000f260000000c00 */
[----:B-1----:R-:W-:Y:S01]  /*28c0*/  FADD R90, R4, R95 ;  /* 0x0000005f045a7221 */ /* 0x002fe20000000000 */
[----:B------:R-:W-:-:S04]  /*28d0*/  IMAD.WIDE R38, R39, 0x2, R44 ;  /* 0x0000000227267825 */ /* 0x000fc800078e022c */
[----:B------:R-:W-:Y:S01]  /*28e0*/  FADD R92, R6, R97 ;  /* 0x00000061065c7221 */ /* 0x000fe20000000000 */
[----:B--2---:R-:W-:Y:S01]  /*28f0*/  FADD R67, R8, R67 ;  /* 0x0000004308437221 */ /* 0x004fe20000000000 */
[----:B------:R-:W-:-:S04]  /*2900*/  IMAD.WIDE R40, R41, 0x2, R44 ;  /* 0x0000000229287825 */ /* 0x000fc800078e022c */
[----:B------:R-:W-:Y:S01]  /*2910*/  FADD R71, R10, R71 ;  /* 0x000000470a477221 */ /* 0x000fe20000000000 */
[----:B------:R-:W-:Y:S01]  /*2920*/  FADD R32, R9, R88 ;  /* 0x0000005809207221 */ /* 0x000fe20000000000 */
[----:B------:R-:W-:-:S04]  /*2930*/  IMAD.WIDE R42, R43, 0x2, R44 ;  /* 0x000000022b2a7825 */ /* 0x000fc800078e022c */
[----:B------:R-:W-:Y:S01]  /*2940*/  FADD R34, R11, R62 ;  /* 0x0000003e0b227221 */ /* 0x000fe20000000000 */
[----:B------:R-:W-:Y:S02]  /*2950*/  IMAD.U32 R64, R64, 0x10000, RZ ;  /* 0x0001000040407824 */ /* 0x000fe400078e00ff */
[----:B------:R-:W-:Y:S02]  /*2960*/  IMAD.U32 R46, R66, 0x10000, RZ ;  /* 0x00010000422e7824 */ /* 0x000fe400078e00ff */
[----:B------:R-:W-:Y:S01]  /*2970*/  FADD R95, R5, R94 ;  /* 0x0000005e055f7221 */ /* 0x000fe20000000000 */
[----:B------:R-:W-:-:S04]  /*2980*/  IMAD.WIDE R44, R31, 0x2, R44 ;  /* 0x000000021f2c7825 */ /* 0x000fc800078e022c */
[----:B------:R-:W-:Y:S01]  /*2990*/  FADD R97, R7, R96 ;  /* 0x0000006007617221 */ /* 0x000fe20000000000 */
[----:B------:R-:W1:Y:S01]  /*29a0*/  LDS.128 R28, [R0+0x5500] ;  /* 0x00550000001c7984 */ /* 0x000e620000000c00 */
[----:B---3--:R-:W-:Y:S01]  /*29b0*/  FADD R75, R12, R75 ;  /* 0x0000004b0c4b7221 */ /* 0x008fe20000000000 */
[----:B------:R-:W-:Y:S01]  /*29c0*/  FADD R81, R14, R81 ;  /* 0x000000510e517221 */ /* 0x000fe20000000000 */
[----:B------:R-:W-:Y:S01]  /*29d0*/  FADD R62, R13, R64 ;  /* 0x000000400d3e7221 */ /* 0x000fe20000000000 */
[----:B------:R-:W2:Y:S01]  /*29e0*/  LDS.128 R8, [R0+0x6600] ;  /* 0x0066000000087984 */ /* 0x000ea20000000c00 */
[----:B------:R-:W-:Y:S01]  /*29f0*/  FADD R46, R15, R46 ;  /* 0x0000002e0f2e7221 */ /* 0x000fe20000000000 */
[----:B------:R-:W-:Y:S02]  /*2a00*/  IMAD.U32 R84, R84, 0x10000, RZ ;  /* 0x0001000054547824 */ /* 0x000fe400078e00ff */
[----:B------:R-:W3:Y:S01]  /*2a10*/  LDS.128 R4, [R0+0x5510] ;  /* 0x0055100000047984 */ /* 0x000ee20000000c00 */
[----:B------:R-:W-:-:S03]  /*2a20*/  IMAD.U32 R86, R86, 0x10000, RZ ;  /* 0x0001000056567824 */ /* 0x000fc600078e00ff */
[----:B------:R-:W1:Y:S01]  /*2a30*/  LDS.128 R12, [R0+0x6610] ;  /* 0x00661000000c7984 */ /* 0x000e620000000c00 */
[----:B------:R-:W-:Y:S02]  /*2a40*/  IMAD.U32 R78, R78, 0x10000, RZ ;  /* 0x000100004e4e7824 */ /* 0x000fe400078e00ff */
[----:B------:R-:W-:Y:S02]  /*2a50*/  IMAD.U32 R82, R82, 0x10000, RZ ;  /* 0x0001000052527824 */ /* 0x000fe400078e00ff */
[----:B----4-:R-:W-:Y:S01]  /*2a60*/  FADD R91, R16, R91 ;  /* 0x0000005b105b7221 */ /* 0x010fe20000000000 */
[----:B------:R-:W-:Y:S01]  /*2a70*/  FADD R35, R18, R93 ;  /* 0x0000005d12237221 */ /* 0x000fe20000000000 */
[----:B------:R-:W-:Y:S01]  /*2a80*/  FADD R84, R17, R84 ;  /* 0x0000005411547221 */ /* 0x000fe20000000000 */
[----:B------:R-:W-:Y:S01]  /*2a90*/  FADD R86, R19, R86 ;  /* 0x0000005613567221 */ /* 0x000fe20000000000 */
[----:B-----5:R-:W-:Y:S01]  /*2aa0*/  FADD R87, R24, R87 ;  /* 0x0000005718577221 */ /* 0x020fe20000000000 */
[----:B------:R-:W4:Y:S01]  /*2ab0*/  LDS.128 R16, [R0+0x7700] ;  /* 0x0077000000107984 */ /* 0x000f220000000c00 */
[----:B------:R-:W-:Y:S01]  /*2ac0*/  FADD R33, R26, R89 ;  /* 0x000000591a217221 */ /* 0x000fe20000000000 */
[----:B------:R-:W-:Y:S01]  /*2ad0*/  FADD R78, R25, R78 ;  /* 0x0000004e194e7221 */ /* 0x000fe20000000000 */
[----:B------:R-:W-:-:S02]  /*2ae0*/  FADD R82, R27, R82 ;  /* 0x000000521b527221 */ /* 0x000fc40000000000 */
[----:B------:R5:W4:Y:S01]  /*2af0*/  LDS.128 R24, [R0+0x7710] ;  /* 0x0077100000187984 */ /* 0x000b220000000c00 */
[----:B------:R-:W-:Y:S02]  /*2b00*/  IMAD.U32 R70, R70, 0x10000, RZ ;  /* 0x0001000046467824 */ /* 0x000fe400078e00ff */
[----:B------:R-:W-:Y:S02]  /*2b10*/  IMAD.U32 R72, R72, 0x10000, RZ ;  /* 0x0001000048487824 */ /* 0x000fe400078e00ff */
[----:B------:R-:W-:Y:S02]  /*2b20*/  IMAD.U32 R76, R76, 0x10000, RZ ;  /* 0x000100004c4c7824 */ /* 0x000fe400078e00ff */
[----:B------:R-:W-:Y:S02]  /*2b30*/  IMAD.U32 R80, R80, 0x10000, RZ ;  /* 0x0001000050507824 */ /* 0x000fe400078e00ff */
[----:B------:R-:W-:Y:S02]  /*2b40*/  IMAD.U32 R48, R48, 0x10000, RZ ;  /* 0x0001000030307824 */ /* 0x000fe400078e00ff */
[----:B------:R-:W-:Y:S01]  /*2b50*/  FADD R85, R22, R85 ;  /* 0x0000005516557221 */ /* 0x000fe20000000000 */
[----:B------:R-:W-:-:S02]  /*2b60*/  IMAD.U32 R68, R68, 0x10000, RZ ;  /* 0x0001000044447824 */ /* 0x000fc400078e00ff */
[----:B------:R-:W-:Y:S02]  /*2b70*/  IMAD.U32 R74, R74, 0x10000, RZ ;  /* 0x000100004a4a7824 */ /* 0x000fe400078e00ff */
[----:B------:R-:W-:Y:S02]  /*2b80*/  IMAD.U32 R50, R50, 0x10000, RZ ;  /* 0x0001000032327824 */ /* 0x000fe400078e00ff */
[----:B------:R-:W-:Y:S01]  /*2b90*/  FADD R83, R20, R83 ;  /* 0x0000005314537221 */ /* 0x000fe20000000000 */
[----:B------:R-:W-:Y:S02]  /*2ba0*/  IMAD.U32 R52, R52, 0x10000, RZ ;  /* 0x0001000034347824 */ /* 0x000fe400078e00ff */
[----:B------:R-:W-:Y:S01]  /*2bb0*/  FADD R22, R21, R70 ;  /* 0x0000004615167221 */ /* 0x000fe20000000000 */
[----:B------:R-:W-:Y:S02]  /*2bc0*/  IMAD.U32 R54, R54, 0x10000, RZ ;  /* 0x0001000036367824 */ /* 0x000fe400078e00ff */
[----:B------:R-:W-:Y:S01]  /*2bd0*/  FADD R72, R23, R72 ;  /* 0x0000004817487221 */ /* 0x000fe20000000000 */
[----:B-1----:R-:W-:Y:S01]  /*2be0*/  FADD R28, R28, R77 ;  /* 0x0000004d1c1c7221 */ /* 0x002fe20000000000 */
[----:B------:R-:W-:Y:S01]  /*2bf0*/  FADD R29, R29, R76 ;  /* 0x0000004c1d1d7221 */ /* 0x000fe20000000000 */
[----:B------:R-:W-:Y:S01]  /*2c00*/  FADD R30, R30, R79 ;  /* 0x0000004f1e1e7221 */ /* 0x000fe20000000000 */
[----:B------:R-:W-:Y:S01]  /*2c10*/  FADD R31, R31, R80 ;  /* 0x000000501f1f7221 */ /* 0x000fe20000000000 */
[----:B--2---:R-:W-:Y:S01]  /*2c20*/  FADD R8, R8, R49 ;  /* 0x0000003108087221 */ /* 0x004fe20000000000 */
[----:B------:R-:W-:Y:S01]  /*2c30*/  FADD R9, R9, R48 ;  /* 0x0000003009097221 */ /* 0x000fe20000000000 */
[----:B---3--:R-:W-:Y:S01]  /*2c40*/  FADD R69, R4, R69 ;  /* 0x0000004504457221 */ /* 0x008fe20000000000 */
[----:B------:R-:W-:Y:S01]  /*2c50*/  FADD R73, R6, R73 ;  /* 0x0000004906497221 */ /* 0x000fe20000000000 */
        /* <DEDUP_REMOVED lines=8> */
[----:B------:R-:W-:Y:S01]  /*2ce0*/  F2FP.BF16.F32.PACK_AB R4, R95, R90 ;  /* 0x0000005a5f04723e */ /* 0x000fe200000010ff */
[----:B------:R-:W-:Y:S01]  /*2cf0*/  IMAD.U32 R56, R56, 0x10000, RZ ;  /* 0x0001000038387824 */ /* 0x000fe200078e00ff */
[----:B------:R-:W-:-:S02]  /*2d00*/  F2FP.BF16.F32.PACK_AB R5, R97, R92 ;  /* 0x0000005c6105723e */ /* 0x000fc400000010ff */
[----:B------:R-:W-:Y:S02]  /*2d10*/  F2FP.BF16.F32.PACK_AB R6, R32, R67 ;  /* 0x000000432006723e */ /* 0x000fe400000010ff */
[----:B------:R-:W-:Y:S01]  /*2d20*/  F2FP.BF16.F32.PACK_AB R7, R34, R71 ;  /* 0x000000472207723e */ /* 0x000fe200000010ff */
[----:B------:R-:W-:Y:S01]  /*2d30*/  IMAD.U32 R58, R58, 0x10000, RZ ;  /* 0x000100003a3a7824 */ /* 0x000fe200078e00ff */
[----:B------:R-:W-:Y:S02]  /*2d40*/  F2FP.BF16.F32.PACK_AB R20, R62, R75 ;  /* 0x0000004b3e14723e */ /* 0x000fe400000010ff */
[----:B------:R-:W-:Y:S02]  /*2d50*/  F2FP.BF16.F32.PACK_AB R21, R46, R81 ;  /* 0x000000512e15723e */ /* 0x000fe400000010ff */
[----:B------:R-:W-:Y:S02]  /*2d60*/  F2FP.BF16.F32.PACK_AB R22, R22, R83 ;  /* 0x000000531616723e */ /* 0x000fe400000010ff */
[----:B------:R-:W-:-:S02]  /*2d70*/  F2FP.BF16.F32.PACK_AB R23, R72, R85 ;  /* 0x000000554817723e */ /* 0x000fc400000010ff */
[----:B------:R-:W-:Y:S01]  /*2d80*/  F2FP.BF16.F32.PACK_AB R28, R29, R28 ;  /* 0x0000001c1d1c723e */ /* 0x000fe200000010ff */
[----:B------:R-:W-:Y:S01]  /*2d90*/  IMAD.U32 R60, R60, 0x10000, RZ ;  /* 0x000100003c3c7824 */ /* 0x000fe200078e00ff */
[----:B------:R-:W-:Y:S01]  /*2da0*/  F2FP.BF16.F32.PACK_AB R32, R78, R87 ;  /* 0x000000574e20723e */ /* 0x000fe200000010ff */
[----:B-----5:R-:W-:Y:S01]  /*2db0*/  IMAD.U32 R0, R61, 0x10000, RZ ;  /* 0x000100003d007824 */ /* 0x020fe200078e00ff */
[----:B------:R-:W-:Y:S02]  /*2dc0*/  F2FP.BF16.F32.PACK_AB R33, R82, R33 ;  /* 0x000000215221723e */ /* 0x000fe400000010ff */
[----:B------:R-:W-:Y:S02]  /*2dd0*/  F2FP.BF16.F32.PACK_AB R34, R84, R91 ;  /* 0x0000005b5422723e */ /* 0x000fe400000010ff */
[----:B------:R-:W-:Y:S02]  /*2de0*/  F2FP.BF16.F32.PACK_AB R35, R86, R35 ;  /* 0x000000235623723e */ /* 0x000fe400000010ff */
[----:B------:R-:W-:-:S02]  /*2df0*/  F2FP.BF16.F32.PACK_AB R29, R31, R30 ;  /* 0x0000001e1f1d723e */ /* 0x000fc400000010ff */
[----:B------:R-:W-:Y:S02]  /*2e00*/  F2FP.BF16.F32.PACK_AB R8, R9, R8 ;  /* 0x000000080908723e */ /* 0x000fe400000010ff */
[----:B------:R-:W-:Y:S02]  /*2e10*/  F2FP.BF16.F32.PACK_AB R30, R68, R69 ;  /* 0x00000045441e723e */ /* 0x000fe400000010ff */
[----:B------:R-:W-:Y:S02]  /*2e20*/  F2FP.BF16.F32.PACK_AB R31, R74, R73 ;  /* 0x000000494a1f723e */ /* 0x000fe400000010ff */
[----:B------:R-:W-:Y:S01]  /*2e30*/  F2FP.BF16.F32.PACK_AB R9, R11, R10 ;  /* 0x0000000a0b09723e */ /* 0x000fe200000010ff */
[----:B------:R1:W-:Y:S01]  /*2e40*/  @P5 STG.E.128 desc[UR18][R2.64], R4 ;  /* 0x0000000402005986 */ /* 0x0003e2000c101d12 */
[----:B------:R-:W-:Y:S01]  /*2e50*/  F2FP.BF16.F32.PACK_AB R10, R13, R12 ;  /* 0x0000000c0d0a723e */ /* 0x000fe200000010ff */
[----:B----4-:R-:W-:Y:S01]  /*2e60*/  FADD R16, R16, R57 ;  /* 0x0000003910107221 */ /* 0x010fe20000000000 */
[----:B------:R-:W-:Y:S01]  /*2e70*/  F2FP.BF16.F32.PACK_AB R11, R15, R14 ;  /* 0x0000000e0f0b723e */ /* 0x000fe200000010ff */
[----:B------:R-:W-:Y:S01]  /*2e80*/  FADD R17, R17, R56 ;  /* 0x0000003811117221 */ /* 0x000fe20000000000 */
[----:B------:R1:W-:Y:S01]  /*2e90*/  @P4 STG.E.128 desc[UR18][R36.64], R20 ;  /* 0x0000001424004986 */ /* 0x0003e2000c101d12 */
[----:B------:R-:W-:Y:S01]  /*2ea0*/  FADD R18, R18, R59 ;  /* 0x0000003b12127221 */ /* 0x000fe20000000000 */
[----:B------:R-:W-:Y:S01]  /*2eb0*/  FADD R19, R19, R58 ;  /* 0x0000003a13137221 */ /* 0x000fe20000000000 */
[----:B------:R-:W-:Y:S01]  /*2ec0*/  FADD R24, R24, R63 ;  /* 0x0000003f18187221 */ /* 0x000fe20000000000 */
[----:B------:R1:W-:Y:S01]  /*2ed0*/  @P3 STG.E.128 desc[UR18][R38.64], R32 ;  /* 0x0000002026003986 */ /* 0x0003e2000c101d12 */
[----:B------:R-:W-:Y:S01]  /*2ee0*/  FADD R26, R26, R65 ;  /* 0x000000411a1a7221 */ /* 0x000fe20000000000 */
[----:B------:R-:W-:Y:S01]  /*2ef0*/  FADD R25, R25, R60 ;  /* 0x0000003c19197221 */ /* 0x000fe20000000000 */
[----:B------:R-:W-:Y:S01]  /*2f00*/  FADD R27, R27, R0 ;  /* 0x000000001b1b7221 */ /* 0x000fe20000000000 */
[----:B------:R1:W-:Y:S01]  /*2f10*/  @P2 STG.E.128 desc[UR18][R40.64], R28 ;  /* 0x0000001c28002986 */ /* 0x0003e2000c101d12 */
[----:B------:R-:W-:-:S03]  /*2f20*/  F2FP.BF16.F32.PACK_AB R16, R17, R16 ;  /* 0x000000101110723e */ /* 0x000fc600000010ff */
[----:B------:R1:W-:Y:S01]  /*2f30*/  @P1 STG.E.128 desc[UR18][R42.64], R8 ;  /* 0x000000082a001986 */ /* 0x0003e2000c101d12 */
[----:B------:R-:W-:Y:S02]  /*2f40*/  F2FP.BF16.F32.PACK_AB R17, R19, R18 ;  /* 0x000000121311723e */ /* 0x000fe400000010ff */
[----:B------:R-:W-:Y:S02]  /*2f50*/  F2FP.BF16.F32.PACK_AB R18, R25, R24 ;  /* 0x000000181912723e */ /* 0x000fe400000010ff */
[----:B------:R-:W-:Y:S01]  /*2f60*/  F2FP.BF16.F32.PACK_AB R19, R27, R26 ;  /* 0x0000001a1b13723e */ /* 0x000fe200000010ff */
[----:B------:R-:W-:Y:S06]  /*2f70*/  @!P0 EXIT ;  /* 0x000000000000894d */ /* 0x000fec0003800000 */
[----:B------:R-:W-:Y:S01]  /*2f80*/  STG.E.128 desc[UR18][R44.64], R16 ;  /* 0x000000102c007986 */ /* 0x000fe2000c101d12 */
[----:B------:R-:W-:Y:S05]  /*2f90*/  EXIT ;  /* 0x000000000000794d */ /* 0x000fea0003800000 */
.L_x_1:
[----:B------:R-:W-:-:S00]  /*2fa0*/  BRA `(.L_x_1) ;  /* 0xfffffffc00fc7947 */ /* 0x000fc0000383ffff */
[----:B------:R-:W-:-:S00]  /*2fb0*/  NOP ;  /* 0x0000000000007918 */ /* 0x000fc00000000000 */
        /* <DEDUP_REMOVED lines=12> */
.L_x_2:


//--------------------- .nv.shared.triton_mm      --------------------------
	.section	.nv.shared.triton_mm,"aw",@nobits
	.sectionflags	@""
	.align	16
	.zero		1024


//--------------------- .nv.constant0.triton_mm   --------------------------
	.section	.nv.constant0.triton_mm,"a",@progbits
	.sectionflags	@""
	.align	4
.nv.constant0.triton_mm:
	.zero		564
